	.target	sm_90a

	.elftype	@"ET_EXEC"


//--------------------- .note.nv.tkinfo           --------------------------
	.section	.note.nv.tkinfo,"",@"SHT_NOTE"
	.sectionflags	@"SHF_NOTE_NV_TKINFO"
	.tkinfo
        /*0018*/ 	.word	0x00000002
        /*0030*/ 	.string	""
        /*0030*/ 	.string	"ptxas"
        /*0030*/ 	.string	"Cuda compilation tools, release 13.0, V13.0.88"
        /*0030*/ 	.string	"Build cuda_13.0.r13.0/compiler.36424714_0"
        /*0030*/ 	.string	"-arch sm_90a -m 64 "



//--------------------- .note.nv.cuinfo           --------------------------
	.section	.note.nv.cuinfo,"",@"SHT_NOTE"
	.sectionflags	@"SHF_NOTE_NV_CUINFO"
        /*0018*/ 	.short	0x0002
        /*001a*/ 	.short	0x005a
        /*001c*/ 	.short	0x0082
	.zero		2


//--------------------- .nv.info                  --------------------------
	.section	.nv.info,"",@"SHT_CUDA_INFO"
	.align	4


	//----- nvinfo : EIATTR_REGCOUNT
	.align		4
        /*0000*/ 	.byte	0x04, 0x2f
        /*0002*/ 	.short	(.L_15 - .L_14)
	.align		4
.L_14:
        /*0004*/ 	.word	index@(_ZN7cutlass13device_kernelINS_4gemm6kernel13GemmUniversalIN4cute5tupleIJiiiiEEENS1_10collective13CollectiveMmaINS1_34MainloopSm90TmaGmmaWarpSpecializedILi4ENS5_IJNS4_1CILi1EEESB_SB_EEENS1_35KernelTmaWarpSpecializedCooperativeEEENS5_IJNSA_ILi256EEESF_NSA_ILi64EEEEEEaNS5_IJlSB_lEEEaSI_NS4_8TiledMMAINS4_8MMA_AtomIJNS4_4SM904GMMA27MMA_64x256x32_S32S8S8_SS_TNEEEENS4_6LayoutINS5_IJNSA_ILi2EEESB_SB_EEENS5_IJSB_NSA_ILi0EEESS_EEEEENS5_IJNS4_10UnderscoreESV_SV_EEEEENS4_13SM90_TMA_LOADENS4_14ComposedLayoutINS4_7SwizzleILi2ELi4ELi3EEENS4_18smem_ptr_flag_bitsILi8EEENSP_INS5_IJNSA_ILi8EEESG_EEENS5_IJSG_SB_EEEEEEEvNS4_8identityESY_S18_vS19_EENS_8epilogue10collective6detail29Sm90TmaWarpSpecializedAdapterINS1C_15DefaultEpilogueIaSI_SI_NS1B_6thread17LinearCombinationIaLi1EiiLNS1G_9ScaleType4KindE0ELNS_15FloatRoundStyleE2EaEENS1_15EpilogueDefaultEEEEEvvEEEEvNT_6ParamsE)
        /*0008*/ 	.word	0x000000a8


	//----- nvinfo : EIATTR_FRAME_SIZE
	.align		4
.L_15:
        /*000c*/ 	.byte	0x04, 0x11
        /*000e*/ 	.short	(.L_17 - .L_16)
	.align		4
.L_16:
        /*0010*/ 	.word	index@(_ZN7cutlass13device_kernelINS_4gemm6kernel13GemmUniversalIN4cute5tupleIJiiiiEEENS1_10collective13CollectiveMmaINS1_34MainloopSm90TmaGmmaWarpSpecializedILi4ENS5_IJNS4_1CILi1EEESB_SB_EEENS1_35KernelTmaWarpSpecializedCooperativeEEENS5_IJNSA_ILi256EEESF_NSA_ILi64EEEEEEaNS5_IJlSB_lEEEaSI_NS4_8TiledMMAINS4_8MMA_AtomIJNS4_4SM904GMMA27MMA_64x256x32_S32S8S8_SS_TNEEEENS4_6LayoutINS5_IJNSA_ILi2EEESB_SB_EEENS5_IJSB_NSA_ILi0EEESS_EEEEENS5_IJNS4_10UnderscoreESV_SV_EEEEENS4_13SM90_TMA_LOADENS4_14ComposedLayoutINS4_7SwizzleILi2ELi4ELi3EEENS4_18smem_ptr_flag_bitsILi8EEENSP_INS5_IJNSA_ILi8EEESG_EEENS5_IJSG_SB_EEEEEEEvNS4_8identityESY_S18_vS19_EENS_8epilogue10collective6detail29Sm90TmaWarpSpecializedAdapterINS1C_15DefaultEpilogueIaSI_SI_NS1B_6thread17LinearCombinationIaLi1EiiLNS1G_9ScaleType4KindE0ELNS_15FloatRoundStyleE2EaEENS1_15EpilogueDefaultEEEEEvvEEEEvNT_6ParamsE)
        /*0014*/ 	.word	0x000004b8


	//----- nvinfo : EIATTR_MIN_STACK_SIZE
	.align		4
.L_17:
        /*0018*/ 	.byte	0x04, 0x12
        /*001a*/ 	.short	(.L_19 - .L_18)
	.align		4
.L_18:
        /*001c*/ 	.word	index@(_ZN7cutlass13device_kernelINS_4gemm6kernel13GemmUniversalIN4cute5tupleIJiiiiEEENS1_10collective13CollectiveMmaINS1_34MainloopSm90TmaGmmaWarpSpecializedILi4ENS5_IJNS4_1CILi1EEESB_SB_EEENS1_35KernelTmaWarpSpecializedCooperativeEEENS5_IJNSA_ILi256EEESF_NSA_ILi64EEEEEEaNS5_IJlSB_lEEEaSI_NS4_8TiledMMAINS4_8MMA_AtomIJNS4_4SM904GMMA27MMA_64x256x32_S32S8S8_SS_TNEEEENS4_6LayoutINS5_IJNSA_ILi2EEESB_SB_EEENS5_IJSB_NSA_ILi0EEESS_EEEEENS5_IJNS4_10UnderscoreESV_SV_EEEEENS4_13SM90_TMA_LOADENS4_14ComposedLayoutINS4_7SwizzleILi2ELi4ELi3EEENS4_18smem_ptr_flag_bitsILi8EEENSP_INS5_IJNSA_ILi8EEESG_EEENS5_IJSG_SB_EEEEEEEvNS4_8identityESY_S18_vS19_EENS_8epilogue10collective6detail29Sm90TmaWarpSpecializedAdapterINS1C_15DefaultEpilogueIaSI_SI_NS1B_6thread17LinearCombinationIaLi1EiiLNS1G_9ScaleType4KindE0ELNS_15FloatRoundStyleE2EaEENS1_15EpilogueDefaultEEEEEvvEEEEvNT_6ParamsE)
        /*0020*/ 	.word	0x000004b8
.L_19:


//--------------------- .nv.compat                --------------------------
	.section	.nv.compat,"",@"SHT_CUDA_COMPAT_INFO"
	.align	4
        /*0000*/ 	.byte	0x02, 0x09, 0x01, 0x00, 0x02, 0x02, 0x04, 0x00, 0x02, 0x05, 0x05, 0x00, 0x03, 0x07, 0x01, 0x01
        /*0010*/ 	.byte	0x02, 0x03, 0x01, 0x00, 0x02, 0x06, 0x01, 0x00, 0x04, 0x0b, 0x08, 0x00, 0x00, 0x00, 0x00, 0x00
        /*0020*/ 	.byte	0x00, 0x00, 0x00, 0x00


//--------------------- .nv.info._ZN7cutlass13device_kernelINS_4gemm6kernel13GemmUniversalIN4cute5tupleIJiiiiEEENS1_10collective13CollectiveMmaINS1_34MainloopSm90TmaGmmaWarpSpecializedILi4ENS5_IJNS4_1CILi1EEESB_SB_EEENS1_35KernelTmaWarpSpecializedCooperativeEEENS5_IJNSA_ILi256EEESF_NSA_ILi64EEEEEEaNS5_IJlSB_lEEEaSI_NS4_8TiledMMAINS4_8MMA_AtomIJNS4_4SM904GMMA27MMA_64x256x32_S32S8S8_SS_TNEEEENS4_6LayoutINS5_IJNSA_ILi2EEESB_SB_EEENS5_IJSB_NSA_ILi0EEESS_EEEEENS5_IJNS4_10UnderscoreESV_SV_EEEEENS4_13SM90_TMA_LOADENS4_14ComposedLayoutINS4_7SwizzleILi2ELi4ELi3EEENS4_18smem_ptr_flag_bitsILi8EEENSP_INS5_IJNSA_ILi8EEESG_EEENS5_IJSG_SB_EEEEEEEvNS4_8identityESY_S18_vS19_EENS_8epilogue10collective6detail29Sm90TmaWarpSpecializedAdapterINS1C_15DefaultEpilogueIaSI_SI_NS1B_6thread17LinearCombinationIaLi1EiiLNS1G_9ScaleType4KindE0ELNS_15FloatRoundStyleE2EaEENS1_15EpilogueDefaultEEEEEvvEEEEvNT_6ParamsE --------------------------
	.section	.nv.info._ZN7cutlass13device_kernelINS_4gemm6kernel13GemmUniversalIN4cute5tupleIJiiiiEEENS1_10collective13CollectiveMmaINS1_34MainloopSm90TmaGmmaWarpSpecializedILi4ENS5_IJNS4_1CILi1EEESB_SB_EEENS1_35KernelTmaWarpSpecializedCooperativeEEENS5_IJNSA_ILi256EEESF_NSA_ILi64EEEEEEaNS5_IJlSB_lEEEaSI_NS4_8TiledMMAINS4_8MMA_AtomIJNS4_4SM904GMMA27MMA_64x256x32_S32S8S8_SS_TNEEEENS4_6LayoutINS5_IJNSA_ILi2EEESB_SB_EEENS5_IJSB_NSA_ILi0EEESS_EEEEENS5_IJNS4_10UnderscoreESV_SV_EEEEENS4_13SM90_TMA_LOADENS4_14ComposedLayoutINS4_7SwizzleILi2ELi4ELi3EEENS4_18smem_ptr_flag_bitsILi8EEENSP_INS5_IJNSA_ILi8EEESG_EEENS5_IJSG_SB_EEEEEEEvNS4_8identityESY_S18_vS19_EENS_8epilogue10collective6detail29Sm90TmaWarpSpecializedAdapterINS1C_15DefaultEpilogueIaSI_SI_NS1B_6thread17LinearCombinationIaLi1EiiLNS1G_9ScaleType4KindE0ELNS_15FloatRoundStyleE2EaEENS1_15EpilogueDefaultEEEEEvvEEEEvNT_6ParamsE,"",@"SHT_CUDA_INFO"
	.sectionflags	@""
	.align	4


	//----- nvinfo : EIATTR_CUDA_API_VERSION
	.align		4
        /*0000*/ 	.byte	0x04, 0x37
        /*0002*/ 	.short	(.L_21 - .L_20)
.L_20:
        /*0004*/ 	.word	0x00000082


	//----- nvinfo : EIATTR_KPARAM_INFO
	.align		4
.L_21:
        /*0008*/ 	.byte	0x04, 0x17
        /*000a*/ 	.short	(.L_23 - .L_22)
.L_22:
        /*000c*/ 	.word	0x00000000
        /*0010*/ 	.short	0x0000
        /*0012*/ 	.short	0x0070
        /*0014*/ 	.byte	0x00, 0xf0, 0x01, 0x10


	//----- nvinfo : EIATTR_SPARSE_MMA_MASK
	.align		4
.L_23:
        /*0018*/ 	.byte	0x03, 0x50
        /*001a*/ 	.short	0x0000


	//----- nvinfo : EIATTR_MAXREG_COUNT
	.align		4
        /*001c*/ 	.byte	0x03, 0x1b
        /*001e*/ 	.short	0x00a8


	//----- nvinfo : EIATTR_NUM_BARRIERS
	.align		4
        /*0020*/ 	.byte	0x02, 0x4c
        /*0022*/ 	.byte	0x01
	.zero		1


	//----- nvinfo : EIATTR_EXTERNS
	.align		4
        /*0024*/ 	.byte	0x04, 0x0f
        /*0026*/ 	.short	(.L_25 - .L_24)


	//   ....[0]....
	.align		4
.L_24:
        /*0028*/ 	.word	index@(__assertfail)


	//----- nvinfo : EIATTR_ANNOTATIONS
	.align		4
.L_25:
        /*002c*/ 	.byte	0x04, 0x55
        /*002e*/ 	.short	(.L_27 - .L_26)


	//   ....[0]....
.L_26:
        /*0030*/ 	.word	0x00000001
        /*0034*/ 	.byte	0x90, 0x06, 0x00, 0x00, 0x01, 0x00, 0x00, 0x00, 0xb0, 0x06, 0x00, 0x00, 0x01, 0x00, 0x00, 0x00
        /* <DEDUP_REMOVED lines=376> */
        /*17c4*/ 	.byte	0x10, 0x39, 0x01, 0x00, 0x01, 0x00, 0x00, 0x00, 0x30, 0x39, 0x01, 0x00


	//----- nvinfo : EIATTR_MERCURY_ISA_VERSION
	.align		4
.L_27:
        /*17d0*/ 	.byte	0x03, 0x5f
        /*17d2*/ 	.short	0x0101


	//----- nvinfo : EIATTR_INT_WARP_WIDE_INSTR_OFFSETS
	.align		4
        /*17d4*/ 	.byte	0x04, 0x31
        /*17d6*/ 	.short	(.L_29 - .L_28)


	//   ....[0]....
.L_28:
        /*17d8*/ 	.word	0x00000500


	//   ....[1]....
        /*17dc*/ 	.word	0x00000510


	//   ....[2]....
        /*17e0*/ 	.word	0x000005a0


	//----- nvinfo : EIATTR_COOP_GROUP_MASK_REGIDS
	.align		4
.L_29:
        /*17e4*/ 	.byte	0x04, 0x29
        /*17e6*/ 	.short	(.L_31 - .L_30)


	//   ....[0]....
.L_30:
        /*17e8*/ 	.word	0xffffffff


	//   ....[1]....
        /*17ec*/ 	.word	0xffffffff


	//   ....[2]....
        /*17f0*/ 	.word	0xffffffff


	//   ....[3]....
        /*17f4*/ 	.word	0xffffffff


	//   ....[4]....
        /*17f8*/ 	.word	0xffffffff


	//----- nvinfo : EIATTR_COOP_GROUP_INSTR_OFFSETS
	.align		4
.L_31:
        /*17fc*/ 	.byte	0x04, 0x28
        /*17fe*/ 	.short	(.L_33 - .L_32)


	//   ....[0]....
.L_32:
        /*1800*/ 	.word	0x00000070


	//   ....[1]....
        /*1804*/ 	.word	0x00000080


	//   ....[2]....
        /*1808*/ 	.word	0x000001a0


	//   ....[3]....
        /*180c*/ 	.word	0x000003b0


	//   ....[4]....
        /*1810*/ 	.word	0x00001170


	//----- nvinfo : EIATTR_REG_RECONFIG
	.align		4
.L_33:
        /*1814*/ 	.byte	0x01, 0x54
	.zero		2


	//----- nvinfo : EIATTR_SYSCALL_OFFSETS
	.align		4
        /*1818*/ 	.byte	0x04, 0x46
        /*181a*/ 	.short	(.L_35 - .L_34)


	//   ....[0]....
.L_34:
        /*181c*/ 	.word	0x00001330


	//----- nvinfo : EIATTR_MBARRIER_INSTR_OFFSETS
	.align		4
.L_35:
        /*1820*/ 	.byte	0x04, 0x39
        /*1822*/ 	.short	(.L_37 - .L_36)


	//   ....[0]....
.L_36:
        /*1824*/ 	.word	0x00000320
        /*1828*/ 	.word	0x000000ff
        /*182c*/ 	.word	0x00000000
        /*1830*/ 	.short	0x0100
        /*1832*/ 	.byte	0x08
	.zero		1


	//   ....[1]....
        /*1834*/ 	.word	0x00000330
        /*1838*/ 	.word	0x000000ff
        /*183c*/ 	.word	0x00000020
        /*1840*/ 	.short	0x0100
        /*1842*/ 	.byte	0x08
	.zero		1


	//   ....[2]....
        /*1844*/ 	.word	0x00000340
        /*1848*/ 	.word	0x000000ff
        /*184c*/ 	.word	0x00000008
        /*1850*/ 	.short	0x0100
        /*1852*/ 	.byte	0x08
	.zero		1


	//   ....[3]....
        /*1854*/ 	.word	0x00000350
        /*1858*/ 	.word	0x000000ff
        /*185c*/ 	.word	0x00000028
        /*1860*/ 	.short	0x0100
        /*1862*/ 	.byte	0x08
	.zero		1


	//   ....[4]....
        /*1864*/ 	.word	0x00000360
        /*1868*/ 	.word	0x000000ff
        /*186c*/ 	.word	0x00000010
        /*1870*/ 	.short	0x0100
        /*1872*/ 	.byte	0x08
	.zero		1


	//   ....[5]....
        /*1874*/ 	.word	0x00000370
        /*1878*/ 	.word	0x000000ff
        /*187c*/ 	.word	0x00000030
        /*1880*/ 	.short	0x0100
        /*1882*/ 	.byte	0x08
	.zero		1


	//   ....[6]....
        /*1884*/ 	.word	0x00000380
        /*1888*/ 	.word	0x000000ff
        /*188c*/ 	.word	0x00000018
        /*1890*/ 	.short	0x0100
        /*1892*/ 	.byte	0x08
	.zero		1


	//   ....[7]....
        /*1894*/ 	.word	0x00000390
        /*1898*/ 	.word	0x000000ff
        /*189c*/ 	.word	0x00000038
        /*18a0*/ 	.short	0x0100
        /*18a2*/ 	.byte	0x08
	.zero		1


	//   ....[8]....
        /*18a4*/ 	.word	0x00000620
        /*18a8*/ 	.word	0x000000ff
        /*18ac*/ 	.word	0x00000050
        /*18b0*/ 	.short	0x0100
        /*18b2*/ 	.byte	0x10
	.zero		1


	//   ....[9]....
        /*18b4*/ 	.word	0x000006c0
        /*18b8*/ 	.word	0x000000ff
        /*18bc*/ 	.word	0x00000058
        /*18c0*/ 	.short	0x0100
        /*18c2*/ 	.byte	0x10
	.zero		1


	//   ....[10]....
        /*18c4*/ 	.word	0x00001410
        /*18c8*/ 	.word	0x00000003
        /*18cc*/ 	.word	0x00000000
        /*18d0*/ 	.short	0x010a
        /*18d2*/ 	.byte	0x3f
	.zero		1


	//   ....[11]....
        /*18d4*/ 	.word	0x00001450
        /*18d8*/ 	.word	0x00000003
        /*18dc*/ 	.word	0x00000000
        /*18e0*/ 	.short	0x010a
        /*18e2*/ 	.byte	0x3f
	.zero		1


	//   ....[12]....
        /*18e4*/ 	.word	0x000029a0
        /*18e8*/ 	.word	0x00000004
        /*18ec*/ 	.word	0x00000000
        /*18f0*/ 	.short	0x010a
        /*18f2*/ 	.byte	0x3f
	.zero		1


	//   ....[13]....
        /*18f4*/ 	.word	0x000029e0
        /*18f8*/ 	.word	0x00000004
        /*18fc*/ 	.word	0x00000000
        /*1900*/ 	.short	0x010a
        /*1902*/ 	.byte	0x3f
	.zero		1


	//   ....[14]....
        /*1904*/ 	.word	0x000049e0
        /*1908*/ 	.word	0x00000004
        /*190c*/ 	.word	0x00000000
        /*1910*/ 	.short	0x0101
        /*1912*/ 	.byte	0x3f
	.zero		1


	//   ....[15]....
        /*1914*/ 	.word	0x00004bb0
        /*1918*/ 	.word	0x00000000
        /*191c*/ 	.word	0x00000000
        /*1920*/ 	.short	0x0101
        /*1922*/ 	.byte	0x3f
	.zero		1


	//   ....[16]....
        /*1924*/ 	.word	0x000134e0
        /*1928*/ 	.word	0x0000000a
        /*192c*/ 	.word	0x00000020
        /*1930*/ 	.short	0x010a
        /*1932*/ 	.byte	0x3f
	.zero		1


	//   ....[17]....
        /*1934*/ 	.word	0x00013870
        /*1938*/ 	.word	0x00000002
        /*193c*/ 	.word	0x00000058
        /*1940*/ 	.short	0x0101
        /*1942*/ 	.byte	0x3f
	.zero		1


	//   ....[18]....
        /*1944*/ 	.word	0x00014030
        /*1948*/ 	.word	0x00000005
        /*194c*/ 	.word	0x00000000
        /*1950*/ 	.short	0x010a
        /*1952*/ 	.byte	0x3f
	.zero		1


	//   ....[19]....
        /*1954*/ 	.word	0x000140c0
        /*1958*/ 	.word	0x00000007
        /*195c*/ 	.word	0x00000000
        /*1960*/ 	.short	0x010a
        /*1962*/ 	.byte	0x3f
	.zero		1


	//   ....[20]....
        /*1964*/ 	.word	0x00014150
        /*1968*/ 	.word	0x00000007
        /*196c*/ 	.word	0x00000000
        /*1970*/ 	.short	0x010a
        /*1972*/ 	.byte	0x3f
	.zero		1


	//   ....[21]....
        /*1974*/ 	.word	0x000141e0
        /*1978*/ 	.word	0x00000003
        /*197c*/ 	.word	0x00000000
        /*1980*/ 	.short	0x010a
        /*1982*/ 	.byte	0x3f
	.zero		1


	//   ....[22]....
        /*1984*/ 	.word	0x00014240
        /*1988*/ 	.word	0x00000003
        /*198c*/ 	.word	0x00000000
        /*1990*/ 	.short	0x010a
        /*1992*/ 	.byte	0x3f
	.zero		1


	//   ....[23]....
        /*1994*/ 	.word	0x00014290
        /*1998*/ 	.word	0x00000004
        /*199c*/ 	.word	0x00000000
        /*19a0*/ 	.short	0x010a
        /*19a2*/ 	.byte	0x3f
	.zero		1


	//   ....[24]....
        /*19a4*/ 	.word	0x00014360
        /*19a8*/ 	.word	0x0000000a
        /*19ac*/ 	.word	0x00000020
        /*19b0*/ 	.short	0x010a
        /*19b2*/ 	.byte	0x3f
	.zero		1


	//   ....[25]....
        /*19b4*/ 	.word	0x00014430
        /*19b8*/ 	.word	0x00000005
        /*19bc*/ 	.word	0x00000000
        /*19c0*/ 	.short	0x010a
        /*19c2*/ 	.byte	0x3f
	.zero		1


	//   ....[26]....
        /*19c4*/ 	.word	0x00014480
        /*19c8*/ 	.word	0x00000007
        /*19cc*/ 	.word	0x00000000
        /*19d0*/ 	.short	0x010a
        /*19d2*/ 	.byte	0x3f
	.zero		1


	//   ....[27]....
        /*19d4*/ 	.word	0x000144d0
        /*19d8*/ 	.word	0x00000007
        /*19dc*/ 	.word	0x00000000
        /*19e0*/ 	.short	0x010a
        /*19e2*/ 	.byte	0x3f
	.zero		1


	//----- nvinfo : EIATTR_NUM_MBARRIERS
	.align		4
.L_37:
        /*19e4*/ 	.byte	0x03, 0x38
        /*19e6*/ 	.short	0x000a


	//----- nvinfo : EIATTR_EXIT_INSTR_OFFSETS
	.align		4
        /*19e8*/ 	.byte	0x04, 0x1c
        /*19ea*/ 	.short	(.L_39 - .L_38)


	//   ....[0]....
.L_38:
        /*19ec*/ 	.word	0x00000720


	//   ....[1]....
        /*19f0*/ 	.word	0x00001090


	//   ....[2]....
        /*19f4*/ 	.word	0x00012a60


	//   ....[3]....
        /*19f8*/ 	.word	0x00013170


	//   ....[4]....
        /*19fc*/ 	.word	0x00014230


	//----- nvinfo : EIATTR_MAX_THREADS
	.align		4
.L_39:
        /*1a00*/ 	.byte	0x04, 0x05
        /*1a02*/ 	.short	(.L_41 - .L_40)
.L_40:
        /*1a04*/ 	.word	0x00000180
        /*1a08*/ 	.word	0x00000001
        /*1a0c*/ 	.word	0x00000001


	//----- nvinfo : EIATTR_CRS_STACK_SIZE
	.align		4
.L_41:
        /*1a10*/ 	.byte	0x04, 0x1e
        /*1a12*/ 	.short	(.L_43 - .L_42)
.L_42:
        /*1a14*/ 	.word	0x00000000


	//----- nvinfo : EIATTR_CBANK_PARAM_SIZE
	.align		4
.L_43:
        /*1a18*/ 	.byte	0x03, 0x19
        /*1a1a*/ 	.short	0x0470


	//----- nvinfo : EIATTR_PARAM_CBANK
	.align		4
        /*1a1c*/ 	.byte	0x04, 0x0a
        /*1a1e*/ 	.short	(.L_45 - .L_44)
	.align		4
.L_44:
        /*1a20*/ 	.word	index@(.nv.constant0._ZN7cutlass13device_kernelINS_4gemm6kernel13GemmUniversalIN4cute5tupleIJiiiiEEENS1_10collective13CollectiveMmaINS1_34MainloopSm90TmaGmmaWarpSpecializedILi4ENS5_IJNS4_1CILi1EEESB_SB_EEENS1_35KernelTmaWarpSpecializedCooperativeEEENS5_IJNSA_ILi256EEESF_NSA_ILi64EEEEEEaNS5_IJlSB_lEEEaSI_NS4_8TiledMMAINS4_8MMA_AtomIJNS4_4SM904GMMA27MMA_64x256x32_S32S8S8_SS_TNEEEENS4_6LayoutINS5_IJNSA_ILi2EEESB_SB_EEENS5_IJSB_NSA_ILi0EEESS_EEEEENS5_IJNS4_10UnderscoreESV_SV_EEEEENS4_13SM90_TMA_LOADENS4_14ComposedLayoutINS4_7SwizzleILi2ELi4ELi3EEENS4_18smem_ptr_flag_bitsILi8EEENSP_INS5_IJNSA_ILi8EEESG_EEENS5_IJSG_SB_EEEEEEEvNS4_8identityESY_S18_vS19_EENS_8epilogue10collective6detail29Sm90TmaWarpSpecializedAdapterINS1C_15DefaultEpilogueIaSI_SI_NS1B_6thread17LinearCombinationIaLi1EiiLNS1G_9ScaleType4KindE0ELNS_15FloatRoundStyleE2EaEENS1_15EpilogueDefaultEEEEEvvEEEEvNT_6ParamsE)
        /*1a24*/ 	.short	0x0210
        /*1a26*/ 	.short	0x0470


	//----- nvinfo : EIATTR_SW_WAR
	.align		4
.L_45:
        /*1a28*/ 	.byte	0x04, 0x36
        /*1a2a*/ 	.short	(.L_47 - .L_46)
.L_46:
        /*1a2c*/ 	.word	0x00000008
.L_47:


//--------------------- .nv.callgraph             --------------------------
	.section	.nv.callgraph,"",@"SHT_CUDA_CALLGRAPH"
	.align	4
	.sectionentsize	8
	.align		4
        /*0000*/ 	.word	0x00000000
	.align		4
        /*0004*/ 	.word	0xffffffff
	.align		4
        /*0008*/ 	.word	index@(_ZN7cutlass13device_kernelINS_4gemm6kernel13GemmUniversalIN4cute5tupleIJiiiiEEENS1_10collective13CollectiveMmaINS1_34MainloopSm90TmaGmmaWarpSpecializedILi4ENS5_IJNS4_1CILi1EEESB_SB_EEENS1_35KernelTmaWarpSpecializedCooperativeEEENS5_IJNSA_ILi256EEESF_NSA_ILi64EEEEEEaNS5_IJlSB_lEEEaSI_NS4_8TiledMMAINS4_8MMA_AtomIJNS4_4SM904GMMA27MMA_64x256x32_S32S8S8_SS_TNEEEENS4_6LayoutINS5_IJNSA_ILi2EEESB_SB_EEENS5_IJSB_NSA_ILi0EEESS_EEEEENS5_IJNS4_10UnderscoreESV_SV_EEEEENS4_13SM90_TMA_LOADENS4_14ComposedLayoutINS4_7SwizzleILi2ELi4ELi3EEENS4_18smem_ptr_flag_bitsILi8EEENSP_INS5_IJNSA_ILi8EEESG_EEENS5_IJSG_SB_EEEEEEEvNS4_8identityESY_S18_vS19_EENS_8epilogue10collective6detail29Sm90TmaWarpSpecializedAdapterINS1C_15DefaultEpilogueIaSI_SI_NS1B_6thread17LinearCombinationIaLi1EiiLNS1G_9ScaleType4KindE0ELNS_15FloatRoundStyleE2EaEENS1_15EpilogueDefaultEEEEEvvEEEEvNT_6ParamsE)
	.align		4
        /*000c*/ 	.word	index@(__assertfail)
	.align		4
        /*0010*/ 	.word	0x00000000
	.align		4
        /*0014*/ 	.word	0xfffffffe
	.align		4
        /*0018*/ 	.word	0x00000000
	.align		4
        /*001c*/ 	.word	0xfffffffd
	.align		4
        /*0020*/ 	.word	0x00000000
	.align		4
        /*0024*/ 	.word	0xfffffffc


//--------------------- .nv.constant4             --------------------------
	.section	.nv.constant4,"a",@progbits
	.align	8
	.align		8
.nv.constant4:
        /*0000*/ 	.dword	__assertfail
	.align		8
        /*0008*/ 	.dword	__unnamed_1
	.align		8
        /*0010*/ 	.dword	_ZN39_INTERNAL_3f447e61_4_k_cu_6be806e8_60304cuda3std3__45__cpo5beginE
	.align		8
        /*0018*/ 	.dword	_ZN39_INTERNAL_3f447e61_4_k_cu_6be806e8_60304cuda3std3__45__cpo3endE
	.align		8
        /*0020*/ 	.dword	_ZN39_INTERNAL_3f447e61_4_k_cu_6be806e8_60304cuda3std3__45__cpo6cbeginE
	.align		8
        /*0028*/ 	.dword	_ZN39_INTERNAL_3f447e61_4_k_cu_6be806e8_60304cuda3std3__45__cpo4cendE
	.align		8
        /*0030*/ 	.dword	_ZN39_INTERNAL_3f447e61_4_k_cu_6be806e8_60304cuda3std3__441_GLOBAL__N__3f447e61_4_k_cu_6be806e8_60306ignoreE
	.align		8
        /*0038*/ 	.dword	_ZN39_INTERNAL_3f447e61_4_k_cu_6be806e8_60304cuda3std3__419piecewise_constructE
	.align		8
        /*0040*/ 	.dword	_ZN39_INTERNAL_3f447e61_4_k_cu_6be806e8_60304cuda3std3__48in_placeE
	.align		8
        /*0048*/ 	.dword	_ZN39_INTERNAL_3f447e61_4_k_cu_6be806e8_60304cuda3std6ranges3__45__cpo4swapE
	.align		8
        /*0050*/ 	.dword	_ZN39_INTERNAL_3f447e61_4_k_cu_6be806e8_60304cuda3std6ranges3__45__cpo9iter_moveE
	.align		8
        /*0058*/ 	.dword	_ZN39_INTERNAL_3f447e61_4_k_cu_6be806e8_60304cute7productE
	.align		8
        /*0060*/ 	.dword	_ZN39_INTERNAL_3f447e61_4_k_cu_6be806e8_60304cute1_E
	.align		8
        /*0068*/ 	.dword	$str$22
	.align		8
        /*0070*/ 	.dword	$str$23


//--------------------- .text._ZN7cutlass13device_kernelINS_4gemm6kernel13GemmUniversalIN4cute5tupleIJiiiiEEENS1_10collective13CollectiveMmaINS1_34MainloopSm90TmaGmmaWarpSpecializedILi4ENS5_IJNS4_1CILi1EEESB_SB_EEENS1_35KernelTmaWarpSpecializedCooperativeEEENS5_IJNSA_ILi256EEESF_NSA_ILi64EEEEEEaNS5_IJlSB_lEEEaSI_NS4_8TiledMMAINS4_8MMA_AtomIJNS4_4SM904GMMA27MMA_64x256x32_S32S8S8_SS_TNEEEENS4_6LayoutINS5_IJNSA_ILi2EEESB_SB_EEENS5_IJSB_NSA_ILi0EEESS_EEEEENS5_IJNS4_10UnderscoreESV_SV_EEEEENS4_13SM90_TMA_LOADENS4_14ComposedLayoutINS4_7SwizzleILi2ELi4ELi3EEENS4_18smem_ptr_flag_bitsILi8EEENSP_INS5_IJNSA_ILi8EEESG_EEENS5_IJSG_SB_EEEEEEEvNS4_8identityESY_S18_vS19_EENS_8epilogue10collective6detail29Sm90TmaWarpSpecializedAdapterINS1C_15DefaultEpilogueIaSI_SI_NS1B_6thread17LinearCombinationIaLi1EiiLNS1G_9ScaleType4KindE0ELNS_15FloatRoundStyleE2EaEENS1_15EpilogueDefaultEEEEEvvEEEEvNT_6ParamsE --------------------------
	.section	.text._ZN7cutlass13device_kernelINS_4gemm6kernel13GemmUniversalIN4cute5tupleIJiiiiEEENS1_10collective13CollectiveMmaINS1_34MainloopSm90TmaGmmaWarpSpecializedILi4ENS5_IJNS4_1CILi1EEESB_SB_EEENS1_35KernelTmaWarpSpecializedCooperativeEEENS5_IJNSA_ILi256EEESF_NSA_ILi64EEEEEEaNS5_IJlSB_lEEEaSI_NS4_8TiledMMAINS4_8MMA_AtomIJNS4_4SM904GMMA27MMA_64x256x32_S32S8S8_SS_TNEEEENS4_6LayoutINS5_IJNSA_ILi2EEESB_SB_EEENS5_IJSB_NSA_ILi0EEESS_EEEEENS5_IJNS4_10UnderscoreESV_SV_EEEEENS4_13SM90_TMA_LOADENS4_14ComposedLayoutINS4_7SwizzleILi2ELi4ELi3EEENS4_18smem_ptr_flag_bitsILi8EEENSP_INS5_IJNSA_ILi8EEESG_EEENS5_IJSG_SB_EEEEEEEvNS4_8identityESY_S18_vS19_EENS_8epilogue10collective6detail29Sm90TmaWarpSpecializedAdapterINS1C_15DefaultEpilogueIaSI_SI_NS1B_6thread17LinearCombinationIaLi1EiiLNS1G_9ScaleType4KindE0ELNS_15FloatRoundStyleE2EaEENS1_15EpilogueDefaultEEEEEvvEEEEvNT_6ParamsE,"ax",@progbits
	.align	128
.text._ZN7cutlass13device_kernelINS_4gemm6kernel13GemmUniversalIN4cute5tupleIJiiiiEEENS1_10collective13CollectiveMmaINS1_34MainloopSm90TmaGmmaWarpSpecializedILi4ENS5_IJNS4_1CILi1EEESB_SB_EEENS1_35KernelTmaWarpSpecializedCooperativeEEENS5_IJNSA_ILi256EEESF_NSA_ILi64EEEEEEaNS5_IJlSB_lEEEaSI_NS4_8TiledMMAINS4_8MMA_AtomIJNS4_4SM904GMMA27MMA_64x256x32_S32S8S8_SS_TNEEEENS4_6LayoutINS5_IJNSA_ILi2EEESB_SB_EEENS5_IJSB_NSA_ILi0EEESS_EEEEENS5_IJNS4_10UnderscoreESV_SV_EEEEENS4_13SM90_TMA_LOADENS4_14ComposedLayoutINS4_7SwizzleILi2ELi4ELi3EEENS4_18smem_ptr_flag_bitsILi8EEENSP_INS5_IJNSA_ILi8EEESG_EEENS5_IJSG_SB_EEEEEEEvNS4_8identityESY_S18_vS19_EENS_8epilogue10collective6detail29Sm90TmaWarpSpecializedAdapterINS1C_15DefaultEpilogueIaSI_SI_NS1B_6thread17LinearCombinationIaLi1EiiLNS1G_9ScaleType4KindE0ELNS_15FloatRoundStyleE2EaEENS1_15EpilogueDefaultEEEEEvvEEEEvNT_6ParamsE:
        .type           _ZN7cutlass13device_kernelINS_4gemm6kernel13GemmUniversalIN4cute5tupleIJiiiiEEENS1_10collective13CollectiveMmaINS1_34MainloopSm90TmaGmmaWarpSpecializedILi4ENS5_IJNS4_1CILi1EEESB_SB_EEENS1_35KernelTmaWarpSpecializedCooperativeEEENS5_IJNSA_ILi256EEESF_NSA_ILi64EEEEEEaNS5_IJlSB_lEEEaSI_NS4_8TiledMMAINS4_8MMA_AtomIJNS4_4SM904GMMA27MMA_64x256x32_S32S8S8_SS_TNEEEENS4_6LayoutINS5_IJNSA_ILi2EEESB_SB_EEENS5_IJSB_NSA_ILi0EEESS_EEEEENS5_IJNS4_10UnderscoreESV_SV_EEEEENS4_13SM90_TMA_LOADENS4_14ComposedLayoutINS4_7SwizzleILi2ELi4ELi3EEENS4_18smem_ptr_flag_bitsILi8EEENSP_INS5_IJNSA_ILi8EEESG_EEENS5_IJSG_SB_EEEEEEEvNS4_8identityESY_S18_vS19_EENS_8epilogue10collective6detail29Sm90TmaWarpSpecializedAdapterINS1C_15DefaultEpilogueIaSI_SI_NS1B_6thread17LinearCombinationIaLi1EiiLNS1G_9ScaleType4KindE0ELNS_15FloatRoundStyleE2EaEENS1_15EpilogueDefaultEEEEEvvEEEEvNT_6ParamsE,@function
        .size           _ZN7cutlass13device_kernelINS_4gemm6kernel13GemmUniversalIN4cute5tupleIJiiiiEEENS1_10collective13CollectiveMmaINS1_34MainloopSm90TmaGmmaWarpSpecializedILi4ENS5_IJNS4_1CILi1EEESB_SB_EEENS1_35KernelTmaWarpSpecializedCooperativeEEENS5_IJNSA_ILi256EEESF_NSA_ILi64EEEEEEaNS5_IJlSB_lEEEaSI_NS4_8TiledMMAINS4_8MMA_AtomIJNS4_4SM904GMMA27MMA_64x256x32_S32S8S8_SS_TNEEEENS4_6LayoutINS5_IJNSA_ILi2EEESB_SB_EEENS5_IJSB_NSA_ILi0EEESS_EEEEENS5_IJNS4_10UnderscoreESV_SV_EEEEENS4_13SM90_TMA_LOADENS4_14ComposedLayoutINS4_7SwizzleILi2ELi4ELi3EEENS4_18smem_ptr_flag_bitsILi8EEENSP_INS5_IJNSA_ILi8EEESG_EEENS5_IJSG_SB_EEEEEEEvNS4_8identityESY_S18_vS19_EENS_8epilogue10collective6detail29Sm90TmaWarpSpecializedAdapterINS1C_15DefaultEpilogueIaSI_SI_NS1B_6thread17LinearCombinationIaLi1EiiLNS1G_9ScaleType4KindE0ELNS_15FloatRoundStyleE2EaEENS1_15EpilogueDefaultEEEEEvvEEEEvNT_6ParamsE,(.L_x_582 - _ZN7cutlass13device_kernelINS_4gemm6kernel13GemmUniversalIN4cute5tupleIJiiiiEEENS1_10collective13CollectiveMmaINS1_34MainloopSm90TmaGmmaWarpSpecializedILi4ENS5_IJNS4_1CILi1EEESB_SB_EEENS1_35KernelTmaWarpSpecializedCooperativeEEENS5_IJNSA_ILi256EEESF_NSA_ILi64EEEEEEaNS5_IJlSB_lEEEaSI_NS4_8TiledMMAINS4_8MMA_AtomIJNS4_4SM904GMMA27MMA_64x256x32_S32S8S8_SS_TNEEEENS4_6LayoutINS5_IJNSA_ILi2EEESB_SB_EEENS5_IJSB_NSA_ILi0EEESS_EEEEENS5_IJNS4_10UnderscoreESV_SV_EEEEENS4_13SM90_TMA_LOADENS4_14ComposedLayoutINS4_7SwizzleILi2ELi4ELi3EEENS4_18smem_ptr_flag_bitsILi8EEENSP_INS5_IJNSA_ILi8EEESG_EEENS5_IJSG_SB_EEEEEEEvNS4_8identityESY_S18_vS19_EENS_8epilogue10collective6detail29Sm90TmaWarpSpecializedAdapterINS1C_15DefaultEpilogueIaSI_SI_NS1B_6thread17LinearCombinationIaLi1EiiLNS1G_9ScaleType4KindE0ELNS_15FloatRoundStyleE2EaEENS1_15EpilogueDefaultEEEEEvvEEEEvNT_6ParamsE)
        .other          _ZN7cutlass13device_kernelINS_4gemm6kernel13GemmUniversalIN4cute5tupleIJiiiiEEENS1_10collective13CollectiveMmaINS1_34MainloopSm90TmaGmmaWarpSpecializedILi4ENS5_IJNS4_1CILi1EEESB_SB_EEENS1_35KernelTmaWarpSpecializedCooperativeEEENS5_IJNSA_ILi256EEESF_NSA_ILi64EEEEEEaNS5_IJlSB_lEEEaSI_NS4_8TiledMMAINS4_8MMA_AtomIJNS4_4SM904GMMA27MMA_64x256x32_S32S8S8_SS_TNEEEENS4_6LayoutINS5_IJNSA_ILi2EEESB_SB_EEENS5_IJSB_NSA_ILi0EEESS_EEEEENS5_IJNS4_10UnderscoreESV_SV_EEEEENS4_13SM90_TMA_LOADENS4_14ComposedLayoutINS4_7SwizzleILi2ELi4ELi3EEENS4_18smem_ptr_flag_bitsILi8EEENSP_INS5_IJNSA_ILi8EEESG_EEENS5_IJSG_SB_EEEEEEEvNS4_8identityESY_S18_vS19_EENS_8epilogue10collective6detail29Sm90TmaWarpSpecializedAdapterINS1C_15DefaultEpilogueIaSI_SI_NS1B_6thread17LinearCombinationIaLi1EiiLNS1G_9ScaleType4KindE0ELNS_15FloatRoundStyleE2EaEENS1_15EpilogueDefaultEEEEEvvEEEEvNT_6ParamsE,@"STO_CUDA_ENTRY STV_DEFAULT"
_ZN7cutlass13device_kernelINS_4gemm6kernel13GemmUniversalIN4cute5tupleIJiiiiEEENS1_10collective13CollectiveMmaINS1_34MainloopSm90TmaGmmaWarpSpecializedILi4ENS5_IJNS4_1CILi1EEESB_SB_EEENS1_35KernelTmaWarpSpecializedCooperativeEEENS5_IJNSA_ILi256EEESF_NSA_ILi64EEEEEEaNS5_IJlSB_lEEEaSI_NS4_8TiledMMAINS4_8MMA_AtomIJNS4_4SM904GMMA27MMA_64x256x32_S32S8S8_SS_TNEEEENS4_6LayoutINS5_IJNSA_ILi2EEESB_SB_EEENS5_IJSB_NSA_ILi0EEESS_EEEEENS5_IJNS4_10UnderscoreESV_SV_EEEEENS4_13SM90_TMA_LOADENS4_14ComposedLayoutINS4_7SwizzleILi2ELi4ELi3EEENS4_18smem_ptr_flag_bitsILi8EEENSP_INS5_IJNSA_ILi8EEESG_EEENS5_IJSG_SB_EEEEEEEvNS4_8identityESY_S18_vS19_EENS_8epilogue10collective6detail29Sm90TmaWarpSpecializedAdapterINS1C_15DefaultEpilogueIaSI_SI_NS1B_6thread17LinearCombinationIaLi1EiiLNS1G_9ScaleType4KindE0ELNS_15FloatRoundStyleE2EaEENS1_15EpilogueDefaultEEEEEvvEEEEvNT_6ParamsE:
[----:B------:R-:W0:Y:S02]  /*0000*/  LDC R1, c[0x0][0x28] ;  /* 0x00000a00ff017b82 */ /* 0x000e240000000800 */
[----:B0-----:R-:W-:Y:S01]  /*0010*/  VIADD R1, R1, 0xfffffb48 ;  /* 0xfffffb4801017836 */ /* 0x001fe20000000000 */
[----:B------:R-:W0:Y:S01]  /*0020*/  S2R R2, SR_TID.X ;  /* 0x0000000000027919 */ /* 0x000e220000002100 */
[----:B------:R-:W-:Y:S01]  /*0030*/  ELECT P0, URZ, PT ;  /* 0x00000000003f782f */ /* 0x000fe20003800000 */
[----:B------:R-:W-:Y:S01]  /*0040*/  BSSY B0, `(.L_x_0) ;  /* 0x0000015000007945 */ /* 0x000fe20003800000 */
[--C-:B0-----:R-:W-:Y:S02]  /*0050*/  SHF.R.U32.HI R0, RZ, 0x5, R2.reuse ;  /* 0x00000005ff007819 */ /* 0x101fe40000011602 */
[----:B------:R-:W-:-:S03]  /*0060*/  SHF.R.U32.HI R2, RZ, 0x7, R2 ;  /* 0x00000007ff027819 */ /* 0x000fc60000011602 */
[----:B------:R-:W0:Y:S04]  /*0070*/  SHFL.IDX PT, R3, R0, RZ, 0x1f ;  /* 0x00001fff00037589 */ /* 0x000e2800000e0000 */
[----:B------:R-:W1:Y:S01]  /*0080*/  SHFL.IDX PT, R2, R2, RZ, 0x1f ;  /* 0x00001fff02027589 */ /* 0x000e6200000e0000 */
[----:B0-----:R-:W-:Y:S02]  /*0090*/  R2UR UR10, R3 ;  /* 0x00000000030a72ca */ /* 0x001fe400000e0000 */
[----:B-1----:R-:W-:-:S11]  /*00a0*/  R2UR UR5, R2 ;  /* 0x00000000020572ca */ /* 0x002fd600000e0000 */
[----:B------:R-:W-:Y:S02]  /*00b0*/  USHF.R.S32.HI UR4, URZ, 0x1f, UR10 ;  /* 0x0000001f3f047899 */ /* 0x000fe4000801140a */
[----:B------:R-:W-:Y:S02]  /*00c0*/  ISETP.NE.OR P0, PT, RZ, UR10, !P0 ;  /* 0x0000000aff007c0c */ /* 0x000fe4000c705670 */
[----:B------:R-:W-:-:S04]  /*00d0*/  ULEA.HI UR4, UR4, UR10, URZ, 0x2 ;  /* 0x0000000a04047291 */ /* 0x000fc8000f8f103f */
[----:B------:R-:W-:-:S04]  /*00e0*/  ULOP3.LUT UR4, UR4, 0xfffffffc, URZ, 0xc0, !UPT ;  /* 0xfffffffc04047892 */ /* 0x000fc8000f8ec03f */
[----:B------:R-:W-:-:S03]  /*00f0*/  UIADD3 UR10, UR10, -UR4, URZ ;  /* 0x800000040a0a7290 */ /* 0x000fc6000fffe03f */
[----:B------:R-:W-:Y:S09]  /*0100*/  @P0 BRA `(.L_x_1) ;  /* 0x0000000000200947 */ /* 0x000ff20003800000 */
[----:B------:R-:W-:Y:S02]  /*0110*/  ULDC.64 UR6, c[0x0][0x198] ;  /* 0x0000660000067ab9 */ /* 0x000fe40000000a00 */
[----:B------:R-:W-:Y:S02]  /*0120*/  UIADD3 UR8, UP0, UR6, 0xf0, URZ ;  /* 0x000000f006087890 */ /* 0x000fe4000ff1e03f */
[----:B------:R-:W-:Y:S02]  /*0130*/  UIADD3 UR6, UP1, UR6, 0x1f0, URZ ;  /* 0x000001f006067890 */ /* 0x000fe4000ff3e03f */
[----:B------:R-:W-:Y:S02]  /*0140*/  UIADD3.X UR9, URZ, UR7, URZ, UP0, !UPT ;  /* 0x000000073f097290 */ /* 0x000fe400087fe43f */
[----:B------:R-:W-:-:S07]  /*0150*/  UIADD3.X UR7, URZ, UR7, URZ, UP1, !UPT ;  /* 0x000000073f077290 */ /* 0x000fce0008ffe43f */
[----:B------:R0:W-:Y:S02]  /*0160*/  UTMACCTL.PF [UR8] ;  /* 0x00000000080079b9 */ /* 0x0001e40008040000 */
[----:B------:R0:W-:Y:S02]  /*0170*/  UTMACCTL.PF [UR6] ;  /* 0x00000000060079b9 */ /* 0x0001e40008040000 */
[----:B0-----:R-:W-:Y:S01]  /*0180*/  NOP ;  /* 0x0000000000007918 */ /* 0x001fe20000000000 */
.L_x_1:
[----:B------:R-:W-:Y:S05]  /*0190*/  BSYNC B0 ;  /* 0x0000000000007941 */ /* 0x000fea0003800000 */
.L_x_0:
[----:B------:R-:W0:Y:S01]  /*01a0*/  SHFL.IDX PT, R2, R0, RZ, 0x1f ;  /* 0x00001fff00027589 */ /* 0x000e2200000e0000 */
[----:B------:R-:W-:Y:S01]  /*01b0*/  UISETP.NE.AND UP0, UPT, UR10, 0x3, UPT ;  /* 0x000000030a00788c */ /* 0x000fe2000bf05270 */
[----:B------:R-:W-:Y:S01]  /*01c0*/  ISETP.NE.AND P1, PT, RZ, UR5, PT ;  /* 0x00000005ff007c0c */ /* 0x000fe2000bf25270 */
[----:B------:R-:W-:Y:S02]  /*01d0*/  UIADD3 UR18, UR5, -0x1, URZ ;  /* 0xffffffff05127890 */ /* 0x000fe4000fffe03f */
[----:B------:R-:W-:Y:S02]  /*01e0*/  UISETP.EQ.OR UP0, UPT, UR10, URZ, !UP0 ;  /* 0x0000003f0a00728c */ /* 0x000fe4000c702670 */
[----:B------:R-:W-:Y:S02]  /*01f0*/  UISETP.GE.U32.AND UP1, UPT, UR18, 0x2, UPT ;  /* 0x000000021200788c */ /* 0x000fe4000bf26070 */
[----:B------:R-:W-:-:S04]  /*0200*/  UISETP.EQ.AND UP0, UPT, UR5, URZ, UP0 ;  /* 0x0000003f0500728c */ /* 0x000fc80008702270 */
[----:B------:R-:W-:-:S04]  /*0210*/  USEL UR40, URZ, 0x1, !UP0 ;  /* 0x000000013f287887 */ /* 0x000fc8000c000000 */
[----:B------:R-:W-:Y:S01]  /*0220*/  USEL UR40, UR40, 0x2, UP1 ;  /* 0x0000000228287887 */ /* 0x000fe20008800000 */
[----:B0-----:R-:W-:-:S13]  /*0230*/  ISETP.NE.AND P0, PT, R2, RZ, PT ;  /* 0x000000ff0200720c */ /* 0x001fda0003f05270 */
[----:B------:R-:W-:Y:S05]  /*0240*/  @P0 BRA `(.L_x_2) ;  /* 0x0000000000580947 */ /* 0x000fea0003800000 */
[----:B------:R-:W0:Y:S01]  /*0250*/  S2UR UR8, SR_CgaCtaId ;  /* 0x00000000000879c3 */ /* 0x000e220000008800 */
[----:B------:R-:W-:Y:S01]  /*0260*/  UMOV UR4, 0x400 ;  /* 0x0000040000047882 */ /* 0x000fe20000000000 */
[----:B------:R-:W-:Y:S01]  /*0270*/  UMOV UR5, 0x1 ;  /* 0x0000000100057882 */ /* 0x000fe20000000000 */
[----:B------:R-:W-:Y:S01]  /*0280*/  UMOV UR6, 0x100 ;  /* 0x0000010000067882 */ /* 0x000fe20000000000 */
[----:B------:R-:W-:Y:S01]  /*0290*/  ELECT P0, URZ, PT ;  /* 0x00000000003f782f */ /* 0x000fe20003800000 */
[----:B------:R-:W-:-:S04]  /*02a0*/  UIADD3 UR6, -UR6, 0x100000, URZ ;  /* 0x0010000006067890 */ /* 0x000fc8000fffe13f */
[----:B------:R-:W-:Y:S02]  /*02b0*/  USHF.L.U32 UR7, UR6, 0xb, URZ ;  /* 0x0000000b06077899 */ /* 0x000fe4000800063f */
[----:B------:R-:W-:Y:S02]  /*02c0*/  USHF.L.U32 UR6, UR6, 0x1, URZ ;  /* 0x0000000106067899 */ /* 0x000fe4000800063f */
[----:B0-----:R-:W-:Y:S02]  /*02d0*/  ULEA UR8, UR8, UR4, 0x18 ;  /* 0x0000000408087291 */ /* 0x001fe4000f8ec03f */
[----:B------:R-:W-:-:S04]  /*02e0*/  UIADD3 UR4, -UR5, 0x100000, URZ ;  /* 0x0010000005047890 */ /* 0x000fc8000fffe13f */
[----:B------:R-:W-:Y:S02]  /*02f0*/  USHF.L.U32 UR5, UR4, 0xb, URZ ;  /* 0x0000000b04057899 */ /* 0x000fe4000800063f */
[----:B------:R-:W-:Y:S01]  /*0300*/  USHF.L.U32 UR4, UR4, 0x1, URZ ;  /* 0x0000000104047899 */ /* 0x000fe2000800063f */
[----:B------:R-:W0:Y:S11]  /*0310*/  FENCE.VIEW.ASYNC.S ;  /* 0x00000000000073c6 */ /* 0x000e360000000000 */
[----:B0-----:R0:W1:Y:S01]  /*0320*/  SYNCS.EXCH.64 URZ, [UR8], UR4 ;  /* 0x00000004083f75b2 */ /* 0x0010620008000100 */
[----:B------:R0:W2:Y:S01]  /*0330*/  SYNCS.EXCH.64 URZ, [UR8+0x20], UR6 ;  /* 0x00002006083f75b2 */ /* 0x0000a20008000100 */
[----:B------:R0:W3:Y:S01]  /*0340*/  SYNCS.EXCH.64 URZ, [UR8+0x8], UR4 ;  /* 0x00000804083f75b2 */ /* 0x0000e20008000100 */
[----:B------:R0:W4:Y:S01]  /*0350*/  SYNCS.EXCH.64 URZ, [UR8+0x28], UR6 ;  /* 0x00002806083f75b2 */ /* 0x0001220008000100 */
[----:B------:R0:W0:Y:S01]  /*0360*/  SYNCS.EXCH.64 URZ, [UR8+0x10], UR4 ;  /* 0x00001004083f75b2 */ /* 0x0000220008000100 */
[----:B------:R0:W0:Y:S01]  /*0370*/  SYNCS.EXCH.64 URZ, [UR8+0x30], UR6 ;  /* 0x00003006083f75b2 */ /* 0x0000220008000100 */
[----:B------:R0:W0:Y:S01]  /*0380*/  SYNCS.EXCH.64 URZ, [UR8+0x18], UR4 ;  /* 0x00001804083f75b2 */ /* 0x0000220008000100 */
[----:B------:R0:W0:Y:S01]  /*0390*/  SYNCS.EXCH.64 URZ, [UR8+0x38], UR6 ;  /* 0x00003806083f75b2 */ /* 0x0000220008000100 */
[----:B------:R-:W-:Y:S01]  /*03a0*/  NOP ;  /* 0x0000000000007918 */ /* 0x000fe20000000000 */
.L_x_2:
[----:B------:R-:W5:Y:S01]  /*03b0*/  SHFL.IDX PT, R0, R0, RZ, 0x1f ;  /* 0x00001fff00007589 */ /* 0x000f6200000e0000 */
[----:B------:R-:W-:Y:S01]  /*03c0*/  ELECT P0, URZ, PT ;  /* 0x00000000003f782f */ /* 0x000fe20003800000 */
[----:B------:R-:W1:Y:S01]  /*03d0*/  S2UR UR17, SR_CTAID.Y ;  /* 0x00000000001179c3 */ /* 0x000e620000002600 */
[----:B0-----:R-:W-:Y:S01]  /*03e0*/  ULDC UR5, c[0x0][0x65c] ;  /* 0x0001970000057ab9 */ /* 0x001fe20000000800 */
[----:B------:R-:W-:Y:S01]  /*03f0*/  UMOV UR12, 0x20 ;  /* 0x00000020000c7882 */ /* 0x000fe20000000000 */
[----:B------:R-:W-:Y:S01]  /*0400*/  UISETP.NE.AND UP2, UPT, UR5, 0x1, UPT ;  /* 0x000000010500788c */ /* 0x000fe2000bf45270 */
[----:B------:R-:W-:Y:S01]  /*0410*/  NOP ;  /* 0x0000000000007918 */ /* 0x000fe20000000000 */
[----:B------:R-:W-:Y:S02]  /*0420*/  NOP ;  /* 0x0000000000007918 */ /* 0x000fe40000000000 */
[----:B------:R-:W-:Y:S01]  /*0430*/  UP2UR UR46, UPR, URZ, 0x4 ;  /* 0x000000043f2e7883 */ /* 0x000fe20008000000 */
[----:B------:R-:W0:Y:S01]  /*0440*/  S2UR UR4, SR_CTAID.X ;  /* 0x00000000000479c3 */ /* 0x000e220000002500 */
[----:B------:R-:W-:-:S02]  /*0450*/  PLOP3.LUT P2, PT, PT, PT, UP2, 0x80, 0x0 ;  /* 0x000000000000781c */ /* 0x000fc40003f4f028 */
[----:B------:R-:W-:Y:S02]  /*0460*/  PLOP3.LUT P4, PT, PT, PT, UP2, 0x80, 0x0 ;  /* 0x000000000000781c */ /* 0x000fe40003f8f028 */
[----:B------:R-:W-:Y:S01]  /*0470*/  PLOP3.LUT P3, PT, PT, PT, UP2, 0x80, 0x0 ;  /* 0x000000000000781c */ /* 0x000fe20003f6f028 */
[----:B------:R-:W-:Y:S01]  /*0480*/  @UP2 ULDC UR14, c[0x0][0x10] ;  /* 0x00000400000e2ab9 */ /* 0x000fe20000000800 */
[----:B------:R-:W-:Y:S01]  /*0490*/  @UP2 UMOV UR9, URZ ;  /* 0x0000003f00092c82 */ /* 0x000fe20008000000 */
[----:B------:R-:W-:Y:S01]  /*04a0*/  @!UP2 ULDC UR11, c[0x0][0xc] ;  /* 0x00000300000baab9 */ /* 0x000fe20000000800 */
[----:B-----5:R-:W-:Y:S01]  /*04b0*/  ISETP.NE.OR P0, PT, R0, RZ, !P0 ;  /* 0x000000ff0000720c */ /* 0x020fe20004705670 */
[----:B-1----:R-:W-:Y:S02]  /*04c0*/  @UP2 UMOV UR7, UR17 ;  /* 0x0000001100072c82 */ /* 0x002fe40008000000 */
[----:B------:R-:W-:Y:S01]  /*04d0*/  @UP2 UMOV UR8, UR7 ;  /* 0x0000000700082c82 */ /* 0x000fe20008000000 */
[----:B------:R-:W-:Y:S01]  /*04e0*/  @!UP2 UMOV UR7, UR17 ;  /* 0x000000110007ac82 */ /* 0x000fe20008000000 */
[----:B0-----:R-:W-:-:S08]  /*04f0*/  @UP2 UIMAD.WIDE.U32 UR14, UR4, UR14, UR8 ;  /* 0x0000000e040e22a5 */ /* 0x001fd0000f8e0008 */
[----:B------:R-:W-:Y:S01]  /*0500*/  VOTEU.ALL UP0, P0 ;  /* 0x00000000003f7886 */ /* 0x000fe20000000000 */
[----:B------:R-:W-:Y:S01]  /*0510*/  VOTEU.ALL UP1, P0 ;  /* 0x00000000003f7886 */ /* 0x000fe20000020000 */
[----:B------:R-:W-:-:S03]  /*0520*/  IMAD.U32 R2, RZ, RZ, UR14 ;  /* 0x0000000eff027e24 */ /* 0x000fc6000f8e00ff */
[----:B------:R-:W0:Y:S01]  /*0530*/  @!UP0 S2UR UR6, SR_CgaCtaId ;  /* 0x00000000000689c3 */ /* 0x000e220000008800 */
[----:B------:R-:W-:Y:S01]  /*0540*/  @!UP0 UMOV UR5, 0x400 ;  /* 0x0000040000058882 */ /* 0x000fe20000000000 */
[----:B------:R-:W-:-:S04]  /*0550*/  @!UP0 UIADD3 UR12, -UR12, 0x100000, URZ ;  /* 0x001000000c0c8890 */ /* 0x000fc8000fffe13f */
[----:B------:R-:W-:Y:S02]  /*0560*/  @!UP0 USHF.L.U32 UR13, UR12, 0xb, URZ ;  /* 0x0000000b0c0d8899 */ /* 0x000fe4000800063f */
[----:B------:R-:W-:Y:S01]  /*0570*/  @!UP0 USHF.L.U32 UR12, UR12, 0x1, URZ ;  /* 0x000000010c0c8899 */ /* 0x000fe2000800063f */
[----:B------:R-:W-:Y:S01]  /*0580*/  IMAD.U32 R3, RZ, RZ, UR15 ;  /* 0x0000000fff037e24 */ /* 0x000fe2000f8e00ff */
[----:B0-----:R-:W-:Y:S01]  /*0590*/  @!UP0 ULEA UR16, UR6, UR5, 0x18 ;  /* 0x0000000506108291 */ /* 0x001fe2000f8ec03f */
[----:B------:R-:W-:Y:S01]  /*05a0*/  VOTEU.ALL UP0, P0 ;  /* 0x00000000003f7886 */ /* 0x000fe20000000000 */
[----:B------:R-:W-:Y:S01]  /*05b0*/  PLOP3.LUT P0, PT, PT, PT, UP2, 0x80, 0x0 ;  /* 0x000000000000781c */ /* 0x000fe20003f0f028 */
[----:B------:R-:W-:Y:S01]  /*05c0*/  UMOV UR5, URZ ;  /* 0x0000003f00057c82 */ /* 0x000fe20008000000 */
[----:B------:R-:W-:Y:S01]  /*05d0*/  @UP2 UMOV UR6, URZ ;  /* 0x0000003f00062c82 */ /* 0x000fe20008000000 */
[----:B------:R-:W-:Y:S02]  /*05e0*/  @!UP2 UIMAD.WIDE.U32 UR8, UR11, UR7, UR4 ;  /* 0x000000070b08a2a5 */ /* 0x000fe4000f8e0004 */
[----:B------:R-:W-:-:S04]  /*05f0*/  @UP2 UIADD3 UR6, UR15, UR6, URZ ;  /* 0x000000060f062290 */ /* 0x000fc8000fffe03f */
[----:B------:R-:W-:Y:S01]  /*0600*/  IMAD.U32 R5, RZ, RZ, UR9 ;  /* 0x00000009ff057e24 */ /* 0x000fe2000f8e00ff */
[----:B------:R-:W0:Y:S02]  /*0610*/  FENCE.VIEW.ASYNC.S ;  /* 0x00000000000073c6 */ /* 0x000e240000000000 */
[----:B0-----:R0:W2:Y:S01]  /*0620*/  @!UP0 SYNCS.EXCH.64 URZ, [UR16+0x50], UR12 ;  /* 0x0000500c103f85b2 */ /* 0x0010a20008000100 */
[----:B------:R-:W-:Y:S01]  /*0630*/  @P2 IMAD.U32 R6, RZ, RZ, UR6 ;  /* 0x00000006ff062e24 */ /* 0x000fe2000f8e00ff */
[----:B------:R-:W-:Y:S01]  /*0640*/  MOV R4, UR8 ;  /* 0x0000000800047c02 */ /* 0x000fe20008000f00 */
[----:B------:R-:W-:Y:S01]  /*0650*/  @!P4 IMAD.MOV.U32 R6, RZ, RZ, R5 ;  /* 0x000000ffff06c224 */ /* 0x000fe200078e0005 */
[----:B------:R-:W-:Y:S01]  /*0660*/  @P0 MOV R7, R2 ;  /* 0x0000000200070202 */ /* 0x000fe20000000f00 */
[----:B------:R-:W-:Y:S02]  /*0670*/  IMAD.U32 R2, RZ, RZ, UR8 ;  /* 0x00000008ff027e24 */ /* 0x000fe4000f8e00ff */
[----:B------:R-:W-:Y:S01]  /*0680*/  IMAD.U32 R3, RZ, RZ, UR9 ;  /* 0x00000009ff037e24 */ /* 0x000fe2000f8e00ff */
[----:B------:R0:W-:Y:S01]  /*0690*/  STL [R1+0x200], R6 ;  /* 0x0002000601007387 */ /* 0x0001e20000100800 */
[----:B------:R-:W-:-:S05]  /*06a0*/  @!P3 IMAD.MOV.U32 R7, RZ, RZ, R2 ;  /* 0x000000ffff07b224 */ /* 0x000fca00078e0002 */
[----:B------:R0:W-:Y:S01]  /*06b0*/  STL [R1+0x204], R7 ;  /* 0x0002040701007387 */ /* 0x0001e20000100800 */
[----:B------:R0:W2:Y:S01]  /*06c0*/  @!UP1 SYNCS.EXCH.64 URZ, [UR16+0x58], UR12 ;  /* 0x0000580c103f95b2 */ /* 0x0000a20008000100 */
[----:B------:R-:W-:Y:S01]  /*06d0*/  NOP ;  /* 0x0000000000007918 */ /* 0x000fe20000000000 */
[----:B--234-:R-:W-:Y:S06]  /*06e0*/  BAR.SYNC.DEFER_BLOCKING 0x0 ;  /* 0x0000000000007b1d */ /* 0x01cfec0000010000 */
[----:B------:R-:W-:Y:S05]  /*06f0*/  @!P1 BRA `(.L_x_3) ;  /* 0x0000012000dc9947 */ /* 0x000fea0003800000 */
[----:B------:R-:W-:-:S06]  /*0700*/  UISETP.GT.U32.AND UP0, UPT, UR18, 0x1, UPT ;  /* 0x000000011200788c */ /* 0x000fcc000bf04070 */
[----:B------:R-:W-:-:S13]  /*0710*/  PLOP3.LUT P0, PT, PT, PT, UP0, 0x80, 0x0 ;  /* 0x000000000000781c */ /* 0x000fda0003f0f008 */
[----:B0-----:R-:W-:Y:S05]  /*0720*/  @P0 EXIT ;  /* 0x000000000000094d */ /* 0x001fea0003800000 */
[----:B------:R-:W-:Y:S01]  /*0730*/  ULDC.64 UR8, c[0x0][0x650] ;  /* 0x0001940000087ab9 */ /* 0x000fe20000000a00 */
[----:B------:R-:W-:Y:S01]  /*0740*/  UMOV UR41, 0xffffffff ;  /* 0xffffffff00297882 */ /* 0x000fe20000000000 */
[----:B------:R-:W-:Y:S01]  /*0750*/  ISETP.GE.U32.AND P0, PT, R7, UR8, PT ;  /* 0x0000000807007c0c */ /* 0x000fe2000bf06070 */
[----:B------:R-:W-:Y:S01]  /*0760*/  UMOV UR42, 0xffffffff ;  /* 0xffffffff002a7882 */ /* 0x000fe20000000000 */
[----:B------:R-:W-:Y:S01]  /*0770*/  UMOV UR43, 0xffffffff ;  /* 0xffffffff002b7882 */ /* 0x000fe20000000000 */
[----:B------:R-:W-:Y:S02]  /*0780*/  PRMT R0, RZ, 0x7610, R0 ;  /* 0x00007610ff007816 */ /* 0x000fe40000000000 */
[----:B------:R-:W-:-:S13]  /*0790*/  ISETP.GE.U32.AND.EX P0, PT, R6, UR9, PT, P0 ;  /* 0x0000000906007c0c */ /* 0x000fda000bf06100 */
[----:B------:R-:W-:Y:S05]  /*07a0*/  @P0 BRA `(.L_x_4) ;  /* 0x0000000400800947 */ /* 0x000fea0003800000 */
[----:B------:R-:W-:Y:S01]  /*07b0*/  I2FP.F32.U32 R0, UR4 ;  /* 0x0000000400007c45 */ /* 0x000fe20008201000 */
[----:B------:R-:W-:Y:S01]  /*07c0*/  ULDC.64 UR16, c[0x0][0x628] ;  /* 0x00018a0000107ab9 */ /* 0x000fe20000000a00 */
[----:B------:R-:W-:Y:S01]  /*07d0*/  ULDC UR6, c[0x0][0x150] ;  /* 0x0000540000067ab9 */ /* 0x000fe20000000800 */
[----:B------:R-:W-:Y:S01]  /*07e0*/  ISETP.NE.U32.AND P0, PT, RZ, UR16, PT ;  /* 0x00000010ff007c0c */ /* 0x000fe2000bf05070 */
[----:B------:R-:W-:Y:S01]  /*07f0*/  ULDC UR15, c[0x0][0x630] ;  /* 0x00018c00000f7ab9 */ /* 0x000fe20000000800 */
[----:B------:R-:W-:Y:S01]  /*0800*/  FMUL R0, R0, UR6 ;  /* 0x0000000600007c20 */ /* 0x000fe20008400000 */
[----:B------:R-:W-:Y:S01]  /*0810*/  R2UR UR18, R7 ;  /* 0x00000000071272ca */ /* 0x000fe200000e0000 */
[----:B------:R-:W-:Y:S01]  /*0820*/  ULDC UR20, c[0x0][0x154] ;  /* 0x0000550000147ab9 */ /* 0x000fe20000000800 */
[----:B------:R-:W-:Y:S01]  /*0830*/  ISETP.NE.AND.EX P0, PT, RZ, UR17, PT, P0 ;  /* 0x00000011ff007c0c */ /* 0x000fe2000bf05300 */
[----:B------:R0:W1:Y:S01]  /*0840*/  F2I.U32.TRUNC.NTZ R2, R0 ;  /* 0x0000000000027305 */ /* 0x000062000020f000 */
[----:B------:R-:W-:-:S02]  /*0850*/  R2UR UR19, R6 ;  /* 0x00000000061372ca */ /* 0x000fc400000e0000 */
[----:B------:R-:W-:Y:S02]  /*0860*/  R2UR UR8, R7 ;  /* 0x00000000070872ca */ /* 0x000fe400000e0000 */
[----:B------:R-:W-:-:S07]  /*0870*/  R2UR UR9, R6 ;  /* 0x00000000060972ca */ /* 0x000fce00000e0000 */
[----:B0-----:R-:W-:Y:S08]  /*0880*/  @!P0 BRA `(.L_x_5) ;  /* 0x0000000000308947 */ /* 0x001ff00003800000 */
[----:B------:R-:W-:Y:S01]  /*0890*/  R2UR UR8, R7 ;  /* 0x00000000070872ca */ /* 0x000fe200000e0000 */
[----:B------:R-:W-:Y:S01]  /*08a0*/  ULDC UR6, c[0x0][0x634] ;  /* 0x00018d0000067ab9 */ /* 0x000fe20000000800 */
[----:B------:R-:W-:-:S11]  /*08b0*/  R2UR UR14, R6 ;  /* 0x00000000060e72ca */ /* 0x000fd600000e0000 */
[----:B------:R-:W-:-:S04]  /*08c0*/  UIADD3 UR6, UP0, UR8, UR6, URZ ;  /* 0x0000000608067290 */ /* 0x000fc8000ff1e03f */
[----:B------:R-:W-:-:S04]  /*08d0*/  UIADD3.X UR14, URZ, UR14, URZ, UP0, !UPT ;  /* 0x0000000e3f0e7290 */ /* 0x000fc800087fe43f */
[----:B------:R-:W-:-:S04]  /*08e0*/  UIMAD.WIDE.U32 UR8, UR14, UR16, URZ ;  /* 0x000000100e0872a5 */ /* 0x000fc8000f8e003f */
[----:B------:R-:W-:Y:S02]  /*08f0*/  UIMAD.WIDE.U32 UR10, UP0, UR6, UR17, UR8 ;  /* 0x00000011060a72a5 */ /* 0x000fe4000f800008 */
[----:B------:R-:W-:Y:S02]  /*0900*/  UIMAD.WIDE.U32 UR8, UR6, UR16, URZ ;  /* 0x00000010060872a5 */ /* 0x000fe4000f8e003f */
[----:B------:R-:W-:Y:S02]  /*0910*/  UIADD3.X UR13, URZ, URZ, URZ, UP0, !UPT ;  /* 0x0000003f3f0d7290 */ /* 0x000fe400087fe43f */
[----:B------:R-:W-:Y:S01]  /*0920*/  UIADD3 URZ, UP0, UR9, UR10, URZ ;  /* 0x0000000a093f7290 */ /* 0x000fe2000ff1e03f */
[----:B------:R-:W-:-:S03]  /*0930*/  UMOV UR12, UR11 ;  /* 0x0000000b000c7c82 */ /* 0x000fc60008000000 */
[----:B------:R-:W-:-:S12]  /*0940*/  UIMAD.WIDE.U32.X UR8, UR14, UR17, UR12, UP0 ;  /* 0x000000110e0872a5 */ /* 0x000fd800080e040c */
.L_x_5:
[----:B------:R-:W-:Y:S01]  /*0950*/  USHF.R.U64 UR43, UR8, UR15, UR9 ;  /* 0x0000000f082b7299 */ /* 0x000fe20008001209 */
[----:B------:R-:W-:Y:S01]  /*0960*/  I2FP.F32.U32 R0, UR7 ;  /* 0x0000000700007c45 */ /* 0x000fe20008201000 */
[----:B------:R-:W-:Y:S01]  /*0970*/  USHF.R.U32.HI UR5, URZ, UR15, UR9 ;  /* 0x0000000f3f057299 */ /* 0x000fe20008011609 */
[----:B-1----:R-:W-:Y:S01]  /*0980*/  R2UR UR12, R2 ;  /* 0x00000000020c72ca */ /* 0x002fe200000e0000 */
[----:B------:R-:W-:Y:S02]  /*0990*/  UIADD3 UR6, UP0, URZ, -UR43, URZ ;  /* 0x8000002b3f067290 */ /* 0x000fe4000ff1e03f */
[----:B------:R-:W-:Y:S01]  /*09a0*/  FMUL R0, R0, UR20 ;  /* 0x0000001400007c20 */ /* 0x000fe20008400000 */
[----:B------:R-:W-:Y:S01]  /*09b0*/  ULDC.64 UR8, c[0x0][0x620] ;  /* 0x0001880000087ab9 */ /* 0x000fe20000000a00 */
[----:B------:R-:W-:Y:S01]  /*09c0*/  UIADD3.X UR5, URZ, ~UR5, URZ, UP0, !UPT ;  /* 0x800000053f057290 */ /* 0x000fe200087fe43f */
[----:B------:R-:W-:Y:S01]  /*09d0*/  UMOV UR10, UR18 ;  /* 0x00000012000a7c82 */ /* 0x000fe20008000000 */
[----:B------:R-:W-:-:S02]  /*09e0*/  UMOV UR11, UR19 ;  /* 0x00000013000b7c82 */ /* 0x000fc40008000000 */
[----:B------:R-:W-:Y:S01]  /*09f0*/  UIMAD UR5, UR5, UR8, URZ ;  /* 0x00000008050572a4 */ /* 0x000fe2000f8e023f */
[----:B------:R-:W0:Y:S01]  /*0a00*/  F2I.U32.TRUNC.NTZ R0, R0 ;  /* 0x0000000000007305 */ /* 0x000e22000020f000 */
[----:B------:R-:W-:Y:S02]  /*0a10*/  UIMAD.WIDE.U32 UR10, UR6, UR8, UR10 ;  /* 0x00000008060a72a5 */ /* 0x000fe4000f8e000a */
[----:B------:R-:W-:Y:S01]  /*0a20*/  UIMAD UR6, UR6, UR9, UR5 ;  /* 0x00000009060672a4 */ /* 0x000fe2000f8e0205 */
[----:B------:R-:W-:Y:S01]  /*0a30*/  ULDC UR21, c[0x0][0x658] ;  /* 0x0001960000157ab9 */ /* 0x000fe20000000800 */
[----:B------:R-:W-:Y:S02]  /*0a40*/  UMOV UR19, 0xffffffff ;  /* 0xffffffff00137882 */ /* 0x000fe40000000000 */
[----:B------:R-:W-:Y:S01]  /*0a50*/  UIADD3 UR6, UR11, UR6, URZ ;  /* 0x000000060b067290 */ /* 0x000fe2000fffe03f */
[----:B------:R-:W-:Y:S01]  /*0a60*/  ULDC UR15, c[0x0][0x618] ;  /* 0x00018600000f7ab9 */ /* 0x000fe20000000800 */
[----:B------:R-:W-:Y:S01]  /*0a70*/  ULDC.64 UR8, c[0x0][0x640] ;  /* 0x0001900000087ab9 */ /* 0x000fe20000000a00 */
[----:B------:R-:W-:Y:S01]  /*0a80*/  USHF.L.U32 UR11, UR19, UR21, URZ ;  /* 0x00000015130b7299 */ /* 0x000fe2000800063f */
[----:B------:R-:W-:Y:S01]  /*0a90*/  ISETP.NE.U32.AND P0, PT, RZ, UR8, PT ;  /* 0x00000008ff007c0c */ /* 0x000fe2000bf05070 */
[----:B------:R-:W-:-:S02]  /*0aa0*/  USHF.R.U64 UR19, UR10, UR15, UR6 ;  /* 0x0000000f0a137299 */ /* 0x000fc40008001206 */
[----:B------:R-:W-:Y:S01]  /*0ab0*/  USHF.R.U32.HI UR10, URZ, UR15, UR6 ;  /* 0x0000000f3f0a7299 */ /* 0x000fe20008011606 */
[----:B0-----:R-:W-:Y:S01]  /*0ac0*/  R2UR UR14, R0 ;  /* 0x00000000000e72ca */ /* 0x001fe200000e0000 */
[----:B------:R-:W-:Y:S01]  /*0ad0*/  ULDC UR17, c[0x0][0x608] ;  /* 0x0001820000117ab9 */ /* 0x000fe20000000800 */
[----:B------:R-:W-:Y:S01]  /*0ae0*/  ISETP.NE.AND.EX P0, PT, RZ, UR9, PT, P0 ;  /* 0x00000009ff007c0c */ /* 0x000fe2000bf05300 */
[----:B------:R-:W-:Y:S02]  /*0af0*/  USHF.R.U64 UR23, UR19, UR17, UR10 ;  /* 0x0000001113177299 */ /* 0x000fe4000800120a */
[----:B------:R-:W-:Y:S01]  /*0b00*/  USHF.R.U32.HI UR10, URZ, UR17, UR10 ;  /* 0x000000113f0a7299 */ /* 0x000fe2000801160a */
[----:B------:R-:W-:Y:S01]  /*0b10*/  UMOV UR16, 0x1 ;  /* 0x0000000100107882 */ /* 0x000fe20000000000 */
[----:B------:R-:W-:Y:S02]  /*0b20*/  UIADD3 UR12, -UR12, URZ, URZ ;  /* 0x0000003f0c0c7290 */ /* 0x000fe4000fffe13f */
[----:B------:R-:W-:-:S02]  /*0b30*/  USHF.R.U64 UR24, UR23, UR21, UR10 ;  /* 0x0000001517187299 */ /* 0x000fc4000800120a */
[----:B------:R-:W-:Y:S01]  /*0b40*/  USHF.L.U32 UR6, UR16, UR21, URZ ;  /* 0x0000001510067299 */ /* 0x000fe2000800063f */
[----:B------:R-:W-:Y:S01]  /*0b50*/  ULDC UR13, c[0x0][0x144] ;  /* 0x00005100000d7ab9 */ /* 0x000fe20000000800 */
[----:B------:R-:W-:Y:S01]  /*0b60*/  ULDC UR5, c[0x0][0x600] ;  /* 0x0001800000057ab9 */ /* 0x000fe20000000800 */
[----:B------:R-:W-:Y:S02]  /*0b70*/  ULOP3.LUT UR16, URZ, UR11, URZ, 0x33, !UPT ;  /* 0x0000000b3f107292 */ /* 0x000fe4000f8e333f */
[----:B------:R-:W-:Y:S02]  /*0b80*/  USHF.R.U32.HI UR11, URZ, UR21, UR10 ;  /* 0x000000153f0b7299 */ /* 0x000fe4000801160a */
[----:B------:R-:W-:Y:S02]  /*0b90*/  UIADD3 UR18, UR5, -0x1, URZ ;  /* 0xffffffff05127890 */ /* 0x000fe4000fffe03f */
[----:B------:R-:W-:Y:S02]  /*0ba0*/  UIADD3 UR20, -UR14, URZ, URZ ;  /* 0x0000003f0e147290 */ /* 0x000fe4000fffe13f */
[----:B------:R-:W-:Y:S01]  /*0bb0*/  UIMAD UR4, UR13, UR12, UR4 ;  /* 0x0000000c0d0472a4 */ /* 0x000fe2000f8e0204 */
[----:B------:R-:W-:Y:S01]  /*0bc0*/  ULDC UR25, c[0x0][0x148] ;  /* 0x0000520000197ab9 */ /* 0x000fe20000000800 */
[----:B------:R-:W-:Y:S01]  /*0bd0*/  ULDC UR21, c[0x0][0x648] ;  /* 0x0001920000157ab9 */ /* 0x000fe20000000800 */
[----:B------:R-:W-:Y:S01]  /*0be0*/  ULDC UR22, c[0x0][0x638] ;  /* 0x00018e0000167ab9 */ /* 0x000fe20000000800 */
[----:B------:R-:W-:Y:S01]  /*0bf0*/  UMOV UR10, UR24 ;  /* 0x00000018000a7c82 */ /* 0x000fe20008000000 */
[----:B------:R-:W-:Y:S07]  /*0c00*/  @!P0 BRA `(.L_x_6) ;  /* 0x0000000000308947 */ /* 0x000fee0003800000 */
[----:B------:R-:W-:Y:S02]  /*0c10*/  ULDC UR14, c[0x0][0x64c] ;  /* 0x00019300000e7ab9 */ /* 0x000fe40000000800 */
        /* <DEDUP_REMOVED lines=8> */
[----:B------:R-:W-:-:S07]  /*0ca0*/  UIMAD.WIDE.U32.X UR8, UR17, UR9, UR14, UP0 ;  /* 0x00000009110872a5 */ /* 0x000fce00080e040e */
[----:B------:R-:W-:Y:S01]  /*0cb0*/  UMOV UR10, UR8 ;  /* 0x00000008000a7c82 */ /* 0x000fe20008000000 */
[----:B------:R-:W-:-:S05]  /*0cc0*/  UMOV UR11, UR9 ;  /* 0x00000009000b7c82 */ /* 0x000fca0008000000 */
.L_x_6:
[----:B------:R-:W-:Y:S01]  /*0cd0*/  UISETP.NE.AND UP0, UPT, UR46, URZ, UPT ;  /* 0x0000003f2e00728c */ /* 0x000fe2000bf05270 */
[----:B------:R-:W-:Y:S01]  /*0ce0*/  MOV R0, 0x1 ;  /* 0x0000000100007802 */ /* 0x000fe20000000f00 */
[----:B------:R-:W-:Y:S02]  /*0cf0*/  USHF.R.U64 UR8, UR10, UR21, UR11 ;  /* 0x000000150a087299 */ /* 0x000fe4000800120b */
[----:B------:R-:W-:Y:S02]  /*0d00*/  ULOP3.LUT UR16, UR23, UR16, URZ, 0xc0, !UPT ;  /* 0x0000001017107292 */ /* 0x000fe4000f8ec03f */
[----:B------:R-:W-:Y:S02]  /*0d10*/  ULOP3.LUT UR18, UR19, UR18, URZ, 0xc0, !UPT ;  /* 0x0000001213127292 */ /* 0x000fe4000f8ec03f */
[----:B------:R-:W-:-:S03]  /*0d20*/  UIMAD UR16, UR6, UR8, UR16 ;  /* 0x00000008061072a4 */ /* 0x000fc6000f8e0210 */
[----:B------:R-:W-:Y:S02]  /*0d30*/  @UP0 UIMAD UR4, UR25, UR20, UR7 ;  /* 0x00000014190402a4 */ /* 0x000fe4000f8e0207 */
[----:B------:R-:W-:-:S04]  /*0d40*/  UIADD3 UR7, -UR8, URZ, URZ ;  /* 0x0000003f08077290 */ /* 0x000fc8000fffe13f */
[----:B------:R-:W-:-:S03]  /*0d50*/  UIMAD UR6, UR7, UR22, UR24 ;  /* 0x00000016070672a4 */ /* 0x000fc6000f8e0218 */
[----:B------:R-:W-:Y:S01]  /*0d60*/  ULDC UR7, c[0x0][0x610] ;  /* 0x0001840000077ab9 */ /* 0x000fe20000000800 */
[----:B------:R-:W-:Y:S02]  /*0d70*/  UIMAD UR6, UR6, UR5, UR18 ;  /* 0x00000005060672a4 */ /* 0x000fe4000f8e0212 */
[----:B------:R-:W-:-:S04]  /*0d80*/  UIMAD UR4, UR16, UR7, UR4 ;  /* 0x00000007100472a4 */ /* 0x000fc8000f8e0204 */
[----:B------:R-:W-:Y:S02]  /*0d90*/  USEL UR42, UR6, UR4, !UP0 ;  /* 0x00000004062a7287 */ /* 0x000fe4000c000000 */
[----:B------:R-:W-:-:S12]  /*0da0*/  USEL UR41, UR4, UR6, !UP0 ;  /* 0x0000000604297287 */ /* 0x000fd8000c000000 */
.L_x_4:
[----:B------:R-:W-:-:S08]  /*0db0*/  NOP ;  /* 0x0000000000007918 */ /* 0x000fd00000000000 */
[----:B------:R-:W0:Y:S02]  /*0dc0*/  USETMAXREG.TRY_ALLOC.CTAPOOL UP0, 0xf0 ;  /* 0x000000f0000079c8 */ /* 0x000e240008000600 */
[----:B0-----:R-:W-:-:S13]  /*0dd0*/  PLOP3.LUT P0, PT, PT, PT, UP0, 0x80, 0x0 ;  /* 0x000000000000781c */ /* 0x001fda0003f0f008 */
[----:B------:R-:W-:Y:S05]  /*0de0*/  @!P0 BRA `(.L_x_4) ;  /* 0xfffffffc00f08947 */ /* 0x000fea000383ffff */
[----:B------:R-:W-:Y:S01]  /*0df0*/  ULDC.64 UR4, c[0x0][0x598] ;  /* 0x0001660000047ab9 */ /* 0x000fe20000000a00 */
[----:B------:R-:W-:Y:S01]  /*0e00*/  ULDC.64 UR36, c[0x0][0x208] ;  /* 0x0000820000247ab9 */ /* 0x000fe20000000a00 */
[----:B------:R-:W-:-:S04]  /*0e10*/  ISETP.NE.U32.AND P0, PT, RZ, UR4, PT ;  /* 0x00000004ff007c0c */ /* 0x000fc8000bf05070 */
[----:B------:R-:W-:-:S13]  /*0e20*/  ISETP.NE.AND.EX P0, PT, RZ, UR5, PT, P0 ;  /* 0x00000005ff007c0c */ /* 0x000fda000bf05300 */
[----:B------:R-:W-:Y:S05]  /*0e30*/  @!P0 BRA `(.L_x_7) ;  /* 0x00000000001c8947 */ /* 0x000fea0003800000 */
[----:B------:R-:W0:Y:S02]  /*0e40*/  LDC.64 R2, c[0x0][0x598] ;  /* 0x00016600ff027b82 */ /* 0x000e240000000a00 */
[----:B0-----:R-:W2:Y:S02]  /*0e50*/  LDG.E.64 R2, desc[UR36][R2.64] ;  /* 0x0000002402027981 */ /* 0x001ea4000c1e1b00 */
[----:B--2---:R-:W-:-:S04]  /*0e60*/  ISETP.NE.U32.AND P0, PT, R2, RZ, PT ;  /* 0x000000ff0200720c */ /* 0x004fc80003f05070 */
[----:B------:R-:W-:-:S13]  /*0e70*/  ISETP.NE.AND.EX P0, PT, R3, RZ, PT, P0 ;  /* 0x000000ff0300720c */ /* 0x000fda0003f05300 */
[----:B------:R-:W-:Y:S05]  /*0e80*/  @!P0 BRA `(.L_x_7) ;  /* 0x0000000000088947 */ /* 0x000fea0003800000 */
[----:B------:R0:W5:Y:S01]  /*0e90*/  LD.E R17, desc[UR36][R2.64] ;  /* 0x0000002402117980 */ /* 0x000162000c101900 */
[----:B------:R-:W-:Y:S05]  /*0ea0*/  BRA `(.L_x_8) ;  /* 0x0000000000247947 */ /* 0x000fea0003800000 */
.L_x_7:
[----:B------:R-:W-:Y:S02]  /*0eb0*/  ULDC.64 UR4, c[0x0][0x588] ;  /* 0x0001620000047ab9 */ /* 0x000fe40000000a00 */
[----:B------:R-:W-:-:S04]  /*0ec0*/  ISETP.NE.U32.AND P0, PT, RZ, UR4, PT ;  /* 0x00000004ff007c0c */ /* 0x000fc8000bf05070 */
[----:B------:R-:W-:-:S13]  /*0ed0*/  ISETP.NE.AND.EX P0, PT, RZ, UR5, PT, P0 ;  /* 0x00000005ff007c0c */ /* 0x000fda000bf05300 */
[----:B------:R-:W-:Y:S05]  /*0ee0*/  @!P0 BRA `(.L_x_9) ;  /* 0x00000000000c8947 */ /* 0x000fea0003800000 */
[----:B------:R-:W0:Y:S02]  /*0ef0*/  LDC.64 R2, c[0x0][0x588] ;  /* 0x00016200ff027b82 */ /* 0x000e240000000a00 */
[----:B0-----:R1:W5:Y:S01]  /*0f00*/  LDG.E R17, desc[UR36][R2.64] ;  /* 0x0000002402117981 */ /* 0x001362000c1e1900 */
[----:B------:R-:W-:Y:S05]  /*0f10*/  BRA `(.L_x_8) ;  /* 0x0000000000087947 */ /* 0x000fea0003800000 */
.L_x_9:
[----:B------:R-:W-:Y:S02]  /*0f20*/  ULDC UR4, c[0x0][0x580] ;  /* 0x0001600000047ab9 */ /* 0x000fe40000000800 */
[----:B------:R-:W-:-:S07]  /*0f30*/  IMAD.U32 R17, RZ, RZ, UR4 ;  /* 0x00000004ff117e24 */ /* 0x000fce000f8e00ff */
.L_x_8:
[----:B------:R-:W-:Y:S02]  /*0f40*/  ULDC.64 UR4, c[0x0][0x5a0] ;  /* 0x0001680000047ab9 */ /* 0x000fe40000000a00 */
[----:B------:R-:W-:-:S04]  /*0f50*/  ISETP.NE.U32.AND P0, PT, RZ, UR4, PT ;  /* 0x00000004ff007c0c */ /* 0x000fc8000bf05070 */
[----:B------:R-:W-:-:S13]  /*0f60*/  ISETP.NE.AND.EX P0, PT, RZ, UR5, PT, P0 ;  /* 0x00000005ff007c0c */ /* 0x000fda000bf05300 */
[----:B------:R-:W-:Y:S05]  /*0f70*/  @!P0 BRA `(.L_x_10) ;  /* 0x00000000001c8947 */ /* 0x000fea0003800000 */
[----:B01----:R-:W0:Y:S02]  /*0f80*/  LDC.64 R2, c[0x0][0x5a0] ;  /* 0x00016800ff027b82 */ /* 0x003e240000000a00 */
[----:B0-----:R-:W2:Y:S02]  /*0f90*/  LDG.E.64 R2, desc[UR36][R2.64] ;  /* 0x0000002402027981 */ /* 0x001ea4000c1e1b00 */
[----:B--2---:R-:W-:-:S04]  /*0fa0*/  ISETP.NE.U32.AND P0, PT, R2, RZ, PT ;  /* 0x000000ff0200720c */ /* 0x004fc80003f05070 */
[----:B------:R-:W-:-:S13]  /*0fb0*/  ISETP.NE.AND.EX P0, PT, R3, RZ, PT, P0 ;  /* 0x000000ff0300720c */ /* 0x000fda0003f05300 */
[----:B------:R-:W-:Y:S05]  /*0fc0*/  @!P0 BRA `(.L_x_10) ;  /* 0x0000000000088947 */ /* 0x000fea0003800000 */
[----:B------:R0:W5:Y:S01]  /*0fd0*/  LD.E R18, desc[UR36][R2.64] ;  /* 0x0000002402127980 */ /* 0x000162000c101900 */
[----:B------:R-:W-:Y:S05]  /*0fe0*/  BRA `(.L_x_11) ;  /* 0x0000000000247947 */ /* 0x000fea0003800000 */
.L_x_10:
[----:B------:R-:W-:Y:S02]  /*0ff0*/  ULDC.64 UR4, c[0x0][0x590] ;  /* 0x0001640000047ab9 */ /* 0x000fe40000000a00 */
[----:B------:R-:W-:-:S04]  /*1000*/  ISETP.NE.U32.AND P0, PT, RZ, UR4, PT ;  /* 0x00000004ff007c0c */ /* 0x000fc8000bf05070 */
[----:B------:R-:W-:-:S13]  /*1010*/  ISETP.NE.AND.EX P0, PT, RZ, UR5, PT, P0 ;  /* 0x00000005ff007c0c */ /* 0x000fda000bf05300 */
[----:B------:R-:W-:Y:S05]  /*1020*/  @!P0 BRA `(.L_x_12) ;  /* 0x00000000000c8947 */ /* 0x000fea0003800000 */
[----:B------:R-:W2:Y:S02]  /*1030*/  LDC.64 R18, c[0x0][0x590] ;  /* 0x00016400ff127b82 */ /* 0x000ea40000000a00 */
[----:B--2---:R2:W5:Y:S01]  /*1040*/  LDG.E R18, desc[UR36][R18.64] ;  /* 0x0000002412127981 */ /* 0x004562000c1e1900 */
[----:B------:R-:W-:Y:S05]  /*1050*/  BRA `(.L_x_11) ;  /* 0x0000000000087947 */ /* 0x000fea0003800000 */
.L_x_12:
[----:B------:R-:W-:Y:S02]  /*1060*/  ULDC UR4, c[0x0][0x584] ;  /* 0x0001610000047ab9 */ /* 0x000fe40000000800 */
[----:B------:R-:W-:-:S07]  /*1070*/  IMAD.U32 R18, RZ, RZ, UR4 ;  /* 0x00000004ff127e24 */ /* 0x000fce000f8e00ff */
.L_x_11:
[----:B------:R-:W-:-:S13]  /*1080*/  LOP3.LUT P0, RZ, R0, 0xff, RZ, 0xc0, !PT ;  /* 0x000000ff00ff7812 */ /* 0x000fda000780c0ff */
[----:B------:R-:W-:Y:S05]  /*1090*/  @!P0 EXIT ;  /* 0x000000000000894d */ /* 0x000fea0003800000 */
[----:B------:R-:W-:Y:S01]  /*10a0*/  ULDC UR4, c[0x0][0x28c] ;  /* 0x0000a30000047ab9 */ /* 0x000fe20000000800 */
[----:B------:R-:W-:Y:S01]  /*10b0*/  UMOV UR38, URZ ;  /* 0x0000003f00267c82 */ /* 0x000fe20008000000 */
[----:B------:R-:W-:Y:S01]  /*10c0*/  UIADD3 UR4, UR4, 0x3f, URZ ;  /* 0x0000003f04047890 */ /* 0x000fe2000fffe03f */
[----:B------:R-:W-:-:S03]  /*10d0*/  UMOV UR39, URZ ;  /* 0x0000003f00277c82 */ /* 0x000fc60008000000 */
[----:B------:R-:W-:-:S04]  /*10e0*/  USHF.R.S32.HI UR5, URZ, 0x1f, UR4 ;  /* 0x0000001f3f057899 */ /* 0x000fc80008011404 */
[----:B------:R-:W-:-:S04]  /*10f0*/  ULEA.HI UR5, UR5, UR4, URZ, 0x6 ;  /* 0x0000000405057291 */ /* 0x000fc8000f8f303f */
[----:B------:R-:W-:-:S12]  /*1100*/  USHF.R.S32.HI UR44, URZ, 0x6, UR5 ;  /* 0x000000063f2c7899 */ /* 0x000fd80008011405 */
.L_x_546:
[----:B------:R-:W3:Y:S01]  /*1110*/  S2R R0, SR_TID.X ;  /* 0x0000000000007919 */ /* 0x000ee20000002100 */
[----:B----4-:R-:W4:Y:S01]  /*1120*/  S2UR UR7, SR_CgaCtaId ;  /* 0x00000000000779c3 */ /* 0x010f220000008800 */
[----:B------:R-:W-:Y:S02]  /*1130*/  UMOV UR6, 0x400 ;  /* 0x0000040000067882 */ /* 0x000fe40000000000 */
[----:B----4-:R-:W-:Y:S01]  /*1140*/  ULEA UR6, UR7, UR6, 0x18 ;  /* 0x0000000607067291 */ /* 0x010fe2000f8ec03f */
[----:B---3--:R-:W-:-:S04]  /*1150*/  LOP3.LUT R0, R0, 0x80, RZ, 0xc0, !PT ;  /* 0x0000008000007812 */ /* 0x008fc800078ec0ff */
[----:B------:R-:W-:-:S06]  /*1160*/  SHF.R.U32.HI R0, RZ, 0x7, R0 ;  /* 0x00000007ff007819 */ /* 0x000fcc0000011600 */
[----:B------:R-:W3:Y:S02]  /*1170*/  SHFL.IDX PT, R0, R0, RZ, 0x1f ;  /* 0x00001fff00007589 */ /* 0x000ee400000e0000 */
[----:B---3--:R-:W-:-:S13]  /*1180*/  R2UR UR4, R0 ;  /* 0x00000000000472ca */ /* 0x008fda00000e0000 */
[----:B------:R-:W-:-:S04]  /*1190*/  ULEA.HI UR5, UR4, UR4, URZ, 0x1 ;  /* 0x0000000404057291 */ /* 0x000fc8000f8f083f */
[----:B------:R-:W-:-:S04]  /*11a0*/  ULOP3.LUT UR5, UR5, 0xffffe, URZ, 0xc0, !UPT ;  /* 0x000ffffe05057892 */ /* 0x000fc8000f8ec03f */
[----:B------:R-:W-:-:S03]  /*11b0*/  UIADD3 UR5, UR4, -UR5, URZ ;  /* 0x8000000504057290 */ /* 0x000fc6000fffe03f */
[----:B------:R-:W-:Y:S01]  /*11c0*/  ULDC UR4, c[0x0][0x28c] ;  /* 0x0000a30000047ab9 */ /* 0x000fe20000000800 */
[----:B------:R-:W-:Y:S01]  /*11d0*/  ULEA UR5, UR5, UR6, 0xc ;  /* 0x0000000605057291 */ /* 0x000fe2000f8e603f */
[----:B------:R-:W-:-:S03]  /*11e0*/  ISETP.LT.AND P0, PT, RZ, UR4, PT ;  /* 0x00000004ff007c0c */ /* 0x000fc6000bf01270 */
[----:B------:R-:W-:-:S04]  /*11f0*/  UIADD3 UR5, UR5, 0x100, URZ ;  /* 0x0000010005057890 */ /* 0x000fc8000fffe03f */
[----:B------:R-:W-:-:S04]  /*1200*/  USHF.R.U32.HI UR5, URZ, 0x4, UR5 ;  /* 0x000000043f057899 */ /* 0x000fc80008011605 */
[----:B------:R-:W-:-:S04]  /*1210*/  ULOP3.LUT UR5, UR5, 0x3fff, URZ, 0xc0, !UPT ;  /* 0x00003fff05057892 */ /* 0x000fc8000f8ec03f */
[----:B------:R-:W-:Y:S01]  /*1220*/  ULOP3.LUT UR45, UR5, 0x10000, URZ, 0xfc, !UPT ;  /* 0x00010000052d7892 */ /* 0x000fe2000f8efc3f */
[----:B------:R-:W-:Y:S11]  /*1230*/  @P0 BRA `(.L_x_13) ;  /* 0x0000000000400947 */ /* 0x000ff60003800000 */
[----:B------:R-:W-:Y:S01]  /*1240*/  MOV R0, 0x0 ;  /* 0x0000000000007802 */ /* 0x000fe20000000f00 */
[----:B------:R-:W-:Y:S01]  /*1250*/  ULDC.64 UR4, c[0x4][0x68] ;  /* 0x01001a0000047ab9 */ /* 0x000fe20000000a00 */
[----:B------:R-:W-:Y:S01]  /*1260*/  ULDC.64 UR6, c[0x4][0x8] ;  /* 0x0100020000067ab9 */ /* 0x000fe20000000a00 */
[----:B------:R-:W-:Y:S01]  /*1270*/  IMAD.U32 R4, RZ, RZ, UR4 ;  /* 0x00000004ff047e24 */ /* 0x000fe2000f8e00ff */
[----:B01----:R0:W1:Y:S01]  /*1280*/  LDC.64 R2, c[0x4][R0] ;  /* 0x0100000000027b82 */ /* 0x0030620000000a00 */
[----:B------:R-:W-:Y:S01]  /*1290*/  MOV R5, UR5 ;  /* 0x0000000500057c02 */ /* 0x000fe20008000f00 */
[----:B------:R-:W-:Y:S01]  /*12a0*/  ULDC.64 UR4, c[0x4][0x70] ;  /* 0x01001c0000047ab9 */ /* 0x000fe20000000a00 */
[----:B------:R-:W-:Y:S01]  /*12b0*/  IMAD.U32 R10, RZ, RZ, UR6 ;  /* 0x00000006ff0a7e24 */ /* 0x000fe2000f8e00ff */
[----:B------:R-:W-:Y:S01]  /*12c0*/  MOV R11, UR7 ;  /* 0x00000007000b7c02 */ /* 0x000fe20008000f00 */
[----:B------:R-:W-:Y:S02]  /*12d0*/  IMAD.U32 R6, RZ, RZ, UR4 ;  /* 0x00000004ff067e24 */ /* 0x000fe4000f8e00ff */
[----:B------:R-:W-:-:S02]  /*12e0*/  IMAD.U32 R7, RZ, RZ, UR5 ;  /* 0x00000005ff077e24 */ /* 0x000fc4000f8e00ff */
[----:B------:R-:W-:Y:S02]  /*12f0*/  IMAD.MOV.U32 R8, RZ, RZ, 0x1e1 ;  /* 0x000001e1ff087424 */ /* 0x000fe400078e00ff */
[----:B------:R-:W-:Y:S02]  /*1300*/  IMAD.MOV.U32 R12, RZ, RZ, 0x1 ;  /* 0x00000001ff0c7424 */ /* 0x000fe400078e00ff */
[----:B0-----:R-:W-:-:S07]  /*1310*/  IMAD.MOV.U32 R13, RZ, RZ, RZ ;  /* 0x000000ffff0d7224 */ /* 0x001fce00078e00ff */
[----:B------:R-:W-:-:S07]  /*1320*/  LEPC R20, `(.L_x_13) ;  /* 0x000000001014794e */ /* 0x000fce0000000000 */
[----:B-12--5:R-:W-:Y:S05]  /*1330*/  CALL.ABS.NOINC R2 ;  /* 0x0000000002007343 */ /* 0x026fea0003c00000 */
.L_x_13:
[----:B------:R-:W-:-:S06]  /*1340*/  ULOP3.LUT UR4, UR40, 0x1, URZ, 0xfc, !UPT ;  /* 0x0000000128047892 */ /* 0x000fcc000f8efc3f */
[----:B------:R-:W-:-:S04]  /*1350*/  MOV R0, UR4 ;  /* 0x0000000400007c02 */ /* 0x000fc80008000f00 */
[----:B------:R-:W-:-:S13]  /*1360*/  ISETP.NE.AND P0, PT, R0, 0x3, PT ;  /* 0x000000030000780c */ /* 0x000fda0003f05270 */
[----:B------:R-:W-:Y:S05]  /*1370*/  @!P0 BRA `(.L_x_14) ;  /* 0x0000000000048947 */ /* 0x000fea0003800000 */
[----:B------:R-:W-:Y:S01]  /*1380*/  BPT.TRAP 0x1 ;  /* 0x000000040000795c */ /* 0x000fe20000300000 */
.L_x_14:
[----:B------:R-:W3:Y:S01]  /*1390*/  S2UR UR5, SR_CgaCtaId ;  /* 0x00000000000579c3 */ /* 0x000ee20000008800 */
[----:B------:R-:W-:Y:S01]  /*13a0*/  UMOV UR4, 0x400 ;  /* 0x0000040000047882 */ /* 0x000fe20000000000 */
[----:B01----:R-:W-:Y:S02]  /*13b0*/  IMAD.U32 R3, RZ, RZ, UR39 ;  /* 0x00000027ff037e24 */ /* 0x003fe4000f8e00ff */
[----:B------:R-:W-:-:S05]  /*13c0*/  IMAD.U32 R2, RZ, RZ, UR38 ;  /* 0x00000026ff027e24 */ /* 0x000fca000f8e00ff */
[----:B------:R-:W-:Y:S01]  /*13d0*/  SHF.L.U32 R2, R2, 0x1f, RZ ;  /* 0x0000001f02027819 */ /* 0x000fe200000006ff */
[----:B---3--:R-:W-:-:S06]  /*13e0*/  ULEA UR4, UR5, UR4, 0x18 ;  /* 0x0000000405047291 */ /* 0x008fcc000f8ec03f */
[----:B------:R-:W-:-:S05]  /*13f0*/  IMAD.U32 R0, RZ, RZ, UR4 ;  /* 0x00000004ff007e24 */ /* 0x000fca000f8e00ff */
[----:B------:R-:W-:-:S04]  /*1400*/  LEA R3, R3, R0, 0x3 ;  /* 0x0000000003037211 */ /* 0x000fc800078e18ff */
[----:B------:R0:W1:Y:S01]  /*1410*/  SYNCS.PHASECHK.TRANS64.TRYWAIT P1, [R3+URZ], R2 ;  /* 0x00000002030075a7 */ /* 0x000062000802017f */
[----:B------:R-:W-:Y:S05]  /*1420*/  @!P0 BRA `(.L_x_15) ;  /* 0x0000000000048947 */ /* 0x000fea0003800000 */
[----:B------:R-:W-:Y:S01]  /*1430*/  BPT.TRAP 0x1 ;  /* 0x000000040000795c */ /* 0x000fe20000300000 */
.L_x_15:
[----:B-1----:R-:W-:Y:S05]  /*1440*/  @P1 BRA `(.L_x_16) ;  /* 0x0000000000081947 */ /* 0x002fea0003800000 */
[----:B------:R-:W1:Y:S02]  /*1450*/  SYNCS.PHASECHK.TRANS64.TRYWAIT P1, [R3+URZ], R2 ;  /* 0x00000002030075a7 */ /* 0x000e64000802017f */
[----:B-1----:R-:W-:Y:S05]  /*1460*/  @!P1 BRA `(.L_x_17) ;  /* 0x0000012c00749947 */ /* 0x002fea0003800000 */
.L_x_16:
[----:B------:R-:W-:-:S04]  /*1470*/  UISETP.LT.AND UP0, UPT, UR44, 0x1, UPT ;  /* 0x000000012c00788c */ /* 0x000fc8000bf01270 */
[----:B------:R-:W-:-:S06]  /*1480*/  USEL UR4, UR44, 0x1, UP0 ;  /* 0x000000012c047887 */ /* 0x000fcc0008000000 */
[----:B01----:R-:W-:Y:S01]  /*1490*/  IMAD.U32 R3, RZ, RZ, UR4 ;  /* 0x00000004ff037e24 */ /* 0x003fe2000f8e00ff */
[----:B------:R-:W-:Y:S05]  /*14a0*/  WARPSYNC.ALL ;  /* 0x0000000000007948 */ /* 0x000fea0003800000 */
[----:B------:R-:W-:-:S04]  /*14b0*/  IADD3 R3, -R3, UR44, RZ ;  /* 0x0000002c03037c10 */ /* 0x000fc8000fffe1ff */
[----:B------:R-:W-:Y:S02]  /*14c0*/  ISETP.GE.AND P1, PT, R3, 0x1, PT ;  /* 0x000000010300780c */ /* 0x000fe40003f26270 */
[----:B------:R-:W-:Y:S01]  /*14d0*/  R2UR UR4, R0 ;  /* 0x00000000000472ca */ /* 0x000fe200000e0000 */
[----:B------:R-:W-:Y:S01]  /*14e0*/  ULEA UR9, UR39, UR45, 0xa ;  /* 0x0000002d27097291 */ /* 0x000fe2000f8e503f */
[----:B------:R-:W-:Y:S01]  /*14f0*/  WARPGROUP.ARRIVE ;  /* 0x00000000000079c5 */ /* 0x000fe20000000000 */
[----:B------:R-:W-:Y:S01]  /*1500*/  UMOV UR5, 0x80000020 ;  /* 0x8000002000057882 */ /* 0x000fe20000000000 */
[----:B------:R-:W-:-:S09]  /*1510*/  UMOV UR7, 0x80000020 ;  /* 0x8000002000077882 */ /* 0x000fd20000000000 */
[----:B------:R-:W-:-:S04]  /*1520*/  UIADD3 UR4, UR4, 0x10100, URZ ;  /* 0x0001010004047890 */ /* 0x000fc8000fffe03f */
[----:B------:R-:W-:-:S04]  /*1530*/  USHF.R.U32.HI UR4, URZ, 0x4, UR4 ;  /* 0x000000043f047899 */ /* 0x000fc80008011604 */
[----:B------:R-:W-:-:S04]  /*1540*/  ULOP3.LUT UR4, UR4, 0x3fff, URZ, 0xc0, !UPT ;  /* 0x00003fff04047892 */ /* 0x000fc8000f8ec03f */
[----:B------:R-:W-:-:S03]  /*1550*/  ULOP3.LUT UR8, UR4, 0x10000, URZ, 0xfc, !UPT ;  /* 0x0001000004087892 */ /* 0x000fc6000f8efc3f */
[----:B------:R-:W-:Y:S01]  /*1560*/  UMOV UR4, UR9 ;  /* 0x0000000900047c82 */ /* 0x000fe20008000000 */
[----:B------:R-:W-:-:S07]  /*1570*/  ULEA UR10, UR39, UR8, 0xa ;  /* 0x00000008270a7291 */ /* 0x000fce000f8e503f */
[----:B------:R-:W-:Y:S02]  /*1580*/  UMOV UR6, UR10 ;  /* 0x0000000a00067c82 */ /* 0x000fe40008000000 */
[----:B------:R-:W-:Y:S01]  /*1590*/  IGMMA.64x256x32.S8.S8 R24, gdesc[UR4], RZ, !UPT, gsb0 ;  /* 0x06600000041879f1 */ /* 0x000fe2000c0410ff */
[----:B------:R-:W-:Y:S01]  /*15a0*/  UIADD3 UR4, UR9, 0x200, URZ ;  /* 0x0000020009047890 */ /* 0x000fe2000fffe03f */
[----:B------:R-:W-:Y:S01]  /*15b0*/  UMOV UR5, 0x80000020 ;  /* 0x8000002000057882 */ /* 0x000fe20000000000 */
[----:B------:R-:W-:Y:S02]  /*15c0*/  WARPGROUP.DEPBAR.LE gsb0, 0x0 ;  /* 0x00008000000079c5 */ /* 0x000fe40000010000 */
[----:B------:R-:W-:Y:S01]  /*15d0*/  STL.64 [R1], R24 ;  /* 0x0000001801007387 */ /* 0x000fe20000100a00 */
[----:B------:R-:W-:Y:S01]  /*15e0*/  IMAD.MOV.U32 R235, RZ, RZ, R50 ;  /* 0x000000ffffeb7224 */ /* 0x000fe200078e0032 */
[----:B------:R-:W-:Y:S01]  /*15f0*/  MOV R233, R52 ;  /* 0x0000003400e97202 */ /* 0x000fe20000000f00 */
[----:B------:R-:W-:Y:S01]  /*1600*/  IMAD.MOV.U32 R234, RZ, RZ, R51 ;  /* 0x000000ffffea7224 */ /* 0x000fe200078e0033 */
[----:B------:R-:W-:Y:S01]  /*1610*/  STL.64 [R1+0x8], R26 ;  /* 0x0000081a01007387 */ /* 0x000fe20000100a00 */
        /* <DEDUP_REMOVED lines=69> */
[----:B------:R0:W-:Y:S01]  /*1a70*/  STL.64 [R1+0x60], R48 ;  /* 0x0000603001007387 */ /* 0x0001e20000100a00 */
[----:B------:R-:W-:-:S02]  /*1a80*/  IMAD.MOV.U32 R183, RZ, RZ, R99 ;  /* 0x000000ffffb77224 */ /* 0x000fc400078e0063 */
[----:B------:R-:W-:Y:S02]  /*1a90*/  IMAD.MOV.U32 R185, RZ, RZ, R101 ;  /* 0x000000ffffb97224 */ /* 0x000fe400078e0065 */
[----:B------:R-:W-:Y:S02]  /*1aa0*/  IMAD.MOV.U32 R186, RZ, RZ, R102 ;  /* 0x000000ffffba7224 */ /* 0x000fe400078e0066 */
[----:B------:R-:W-:Y:S02]  /*1ab0*/  IMAD.MOV.U32 R187, RZ, RZ, R103 ;  /* 0x000000ffffbb7224 */ /* 0x000fe400078e0067 */
[----:B------:R-:W-:Y:S02]  /*1ac0*/  IMAD.MOV.U32 R189, RZ, RZ, R105 ;  /* 0x000000ffffbd7224 */ /* 0x000fe400078e0069 */
[----:B------:R-:W-:Y:S02]  /*1ad0*/  IMAD.MOV.U32 R190, RZ, RZ, R106 ;  /* 0x000000ffffbe7224 */ /* 0x000fe400078e006a */
        /* <DEDUP_REMOVED lines=23> */
[----:B--2---:R-:W-:Y:S02]  /*1c50*/  IMAD.MOV.U32 R19, RZ, RZ, R138 ;  /* 0x000000ffff137224 */ /* 0x004fe400078e008a */
        /* <DEDUP_REMOVED lines=10> */
[----:B0-----:R-:W-:-:S06]  /*1d00*/  WARPGROUP.ARRIVE ;  /* 0x00000000000079c5 */ /* 0x001fcc0000000000 */
[----:B------:R-:W-:Y:S03]  /*1d10*/  IGMMA.64x256x32.S8.S8 R24, gdesc[UR4], RZ, !UPT, gsb0 ;  /* 0x06600000041879f1 */ /* 0x000fe6000c0410ff */
[----:B------:R-:W-:Y:S02]  /*1d20*/  WARPGROUP.DEPBAR.LE gsb0, 0x0 ;  /* 0x00008000000079c5 */ /* 0x000fe40000010000 */
[----:B------:R-:W-:Y:S04]  /*1d30*/  STL.64 [R1+0x2b0], R150 ;  /* 0x0002b09601007387 */ /* 0x000fe80000100a00 */
        /* <DEDUP_REMOVED lines=20> */
[----:B------:R0:W-:Y:S04]  /*1e80*/  STL.64 [R1+0x208], R108 ;  /* 0x0002086c01007387 */ /* 0x0001e80000100a00 */
[----:B0-----:R-:W2:Y:S04]  /*1e90*/  LDL.LU R108, [R1] ;  /* 0x00000000016c7983 */ /* 0x001ea80000300800 */
[----:B------:R-:W2:Y:S04]  /*1ea0*/  LDL.LU R109, [R1+0x4] ;  /* 0x00000400016d7983 */ /* 0x000ea80000300800 */
        /* <DEDUP_REMOVED lines=23> */
[----:B------:R-:W2:Y:S01]  /*2020*/  LDL.LU R133, [R1+0x64] ;  /* 0x0000640001857983 */ /* 0x000ea20000300800 */
        /* <DEDUP_REMOVED lines=14> */
[----:B------:R-:W-:Y:S01]  /*2110*/  UIADD3 UR4, UR9, 0x2, URZ ;  /* 0x0000000209047890 */ /* 0x000fe2000fffe03f */
[----:B------:R-:W-:Y:S01]  /*2120*/  IMAD.MOV.U32 R144, RZ, RZ, R225 ;  /* 0x000000ffff907224 */ /* 0x000fe200078e00e1 */
[----:B------:R-:W-:Y:S01]  /*2130*/  UIADD3 UR6, UR10, 0x2, URZ ;  /* 0x000000020a067890 */ /* 0x000fe2000fffe03f */
[----:B------:R-:W-:Y:S01]  /*2140*/  IMAD.MOV.U32 R145, RZ, RZ, R224 ;  /* 0x000000ffff917224 */ /* 0x000fe200078e00e0 */
[----:B------:R-:W-:Y:S01]  /*2150*/  MOV R224, R14 ;  /* 0x0000000e00e07202 */ /* 0x000fe20000000f00 */
[----:B------:R-:W-:Y:S01]  /*2160*/  IMAD.MOV.U32 R147, RZ, RZ, R222 ;  /* 0x000000ffff937224 */ /* 0x000fe200078e00de */
[----:B------:R-:W-:Y:S01]  /*2170*/  UMOV UR5, 0x80000020 ;  /* 0x8000002000057882 */ /* 0x000fe20000000000 */
[----:B------:R-:W-:Y:S01]  /*2180*/  IMAD.MOV.U32 R148, RZ, RZ, R221 ;  /* 0x000000ffff947224 */ /* 0x000fe200078e00dd */
[----:B------:R-:W-:Y:S01]  /*2190*/  UMOV UR7, 0x80000020 ;  /* 0x8000002000077882 */ /* 0x000fe20000000000 */
[----:B------:R-:W-:Y:S01]  /*21a0*/  IMAD.MOV.U32 R149, RZ, RZ, R220 ;  /* 0x000000ffff957224 */ /* 0x000fe200078e00dc */
[----:B------:R-:W-:Y:S01]  /*21b0*/  MOV R220, R21 ;  /* 0x0000001500dc7202 */ /* 0x000fe20000000f00 */
        /* <DEDUP_REMOVED lines=14> */
[----:B------:R-:W-:-:S06]  /*22a0*/  IMAD.MOV.U32 R235, RZ, RZ, R2 ;  /* 0x000000ffffeb7224 */ /* 0x000fcc00078e0002 */
[----:B--2---:R-:W-:-:S06]  /*22b0*/  WARPGROUP.ARRIVE ;  /* 0x00000000000079c5 */ /* 0x004fcc0000000000 */
[----:B------:R-:W-:Y:S03]  /*22c0*/  IGMMA.64x256x32.S8.S8 R108, gdesc[UR4], R108, gsb0 ;  /* 0x06600000046c79f1 */ /* 0x000fe6000804106c */
[----:B------:R-:W-:Y:S02]  /*22d0*/  WARPGROUP.DEPBAR.LE gsb0, 0x0 ;  /* 0x00008000000079c5 */ /* 0x000fe40000010000 */
[----:B------:R-:W-:Y:S04]  /*22e0*/  STL.64 [R1], R108 ;  /* 0x0000006c01007387 */ /* 0x000fe80000100a00 */
        /* <DEDUP_REMOVED lines=63> */
[----:B0-----:R-:W2:Y:S04]  /*26e0*/  LDL.LU.64 R150, [R1+0x2b0] ;  /* 0x0002b00001967983 */ /* 0x001ea80000300a00 */
[----:B------:R-:W2:Y:S04]  /*26f0*/  LDL.LU.64 R148, [R1+0x2a8] ;  /* 0x0002a80001947983 */ /* 0x000ea80000300a00 */
        /* <DEDUP_REMOVED lines=19> */
[----:B------:R-:W2:Y:S01]  /*2830*/  LDL.LU.64 R108, [R1+0x208] ;  /* 0x00020800016c7983 */ /* 0x000ea20000300a00 */
[----:B------:R-:W-:Y:S01]  /*2840*/  UIADD3 UR4, UR9, 0x202, URZ ;  /* 0x0000020209047890 */ /* 0x000fe2000fffe03f */
[----:B------:R-:W-:Y:S01]  /*2850*/  UMOV UR5, 0x80000020 ;  /* 0x8000002000057882 */ /* 0x000fe20000000000 */
[----:B--2---:R-:W-:-:S07]  /*2860*/  WARPGROUP.ARRIVE ;  /* 0x00000000000079c5 */ /* 0x004fce0000000000 */
[----:B------:R-:W-:Y:S03]  /*2870*/  IGMMA.64x256x32.S8.S8 R24, gdesc[UR4], R24, gsb0 ;  /* 0x06600000041879f1 */ /* 0x000fe60008041018 */
[----:B------:R-:W-:Y:S02]  /*2880*/  WARPGROUP.DEPBAR.LE gsb0, 0x0 ;  /* 0x00008000000079c5 */ /* 0x000fe40000010000 */
[----:B-1----:R-:W-:Y:S05]  /*2890*/  @!P1 BRA `(.L_x_18) ;  /* 0x0000002000889947 */ /* 0x002fea0003800000 */
[----:B------:R-:W-:Y:S02]  /*28a0*/  UIADD3 UR4, UR39, 0x1, URZ ;  /* 0x0000000127047890 */ /* 0x000fe4000fffe03f */
[----:B------:R-:W-:Y:S02]  /*28b0*/  UMOV UR10, UR39 ;  /* 0x00000027000a7c82 */ /* 0x000fe40008000000 */
[----:B------:R-:W-:-:S04]  /*28c0*/  UISETP.NE.AND UP0, UPT, UR4, 0x4, UPT ;  /* 0x000000040400788c */ /* 0x000fc8000bf05270 */
[----:B------:R-:W-:Y:S02]  /*28d0*/  USEL UR5, URZ, 0x1, UP0 ;  /* 0x000000013f057887 */ /* 0x000fe40008000000 */
[----:B------:R-:W-:Y:S02]  /*28e0*/  USEL UR9, UR4, URZ, UP0 ;  /* 0x0000003f04097287 */ /* 0x000fe40008000000 */
[----:B------:R-:W-:-:S06]  /*28f0*/  ULOP3.LUT UR5, UR38, UR5, URZ, 0x3c, !UPT ;  /* 0x0000000526057292 */ /* 0x000fcc000f8e3c3f */
[----:B------:R-:W-:-:S07]  /*2900*/  MOV R2, UR5 ;  /* 0x0000000500027c02 */ /* 0x000fce0008000f00 */
.L_x_25:
[----:B0-----:R-:W-:Y:S05]  /*2910*/  @!P0 BRA `(.L_x_19) ;  /* 0x0000000000048947 */ /* 0x001fea0003800000 */
[----:B------:R-:W-:Y:S01]  /*2920*/  BPT.TRAP 0x1 ;  /* 0x000000040000795c */ /* 0x000fe20000300000 */
.L_x_19:
[----:B------:R-:W0:Y:S01]  /*2930*/  S2UR UR5, SR_CgaCtaId ;  /* 0x00000000000579c3 */ /* 0x000e220000008800 */
[----:B------:R-:W-:Y:S01]  /*2940*/  UMOV UR4, 0x400 ;  /* 0x0000040000047882 */ /* 0x000fe20000000000 */
[----:B------:R-:W-:Y:S01]  /*2950*/  IMAD.U32 R4, RZ, RZ, UR9 ;  /* 0x00000009ff047e24 */ /* 0x000fe2000f8e00ff */
[----:B------:R-:W-:Y:S01]  /*2960*/  SHF.L.U32 R5, R2, 0x1f, RZ ;  /* 0x0000001f02057819 */ /* 0x000fe200000006ff */
[----:B0-----:R-:W-:-:S06]  /*2970*/  ULEA UR4, UR5, UR4, 0x18 ;  /* 0x0000000405047291 */ /* 0x001fcc000f8ec03f */
[----:B------:R-:W-:-:S04]  /*2980*/  IMAD.U32 R0, RZ, RZ, UR4 ;  /* 0x00000004ff007e24 */ /* 0x000fc8000f8e00ff */
[----:B------:R-:W-:-:S04]  /*2990*/  IMAD R4, R4, 0x8, R0 ;  /* 0x0000000804047824 */ /* 0x000fc800078e0200 */
[----:B------:R0:W1:Y:S01]  /*29a0*/  SYNCS.PHASECHK.TRANS64.TRYWAIT P1, [R4+URZ], R5 ;  /* 0x00000005040075a7 */ /* 0x000062000802017f */
[----:B------:R-:W-:Y:S05]  /*29b0*/  @!P0 BRA `(.L_x_20) ;  /* 0x0000000000048947 */ /* 0x000fea0003800000 */
[----:B------:R-:W-:Y:S01]  /*29c0*/  BPT.TRAP 0x1 ;  /* 0x000000040000795c */ /* 0x000fe20000300000 */
.L_x_20:
[----:B-1----:R-:W-:Y:S05]  /*29d0*/  @P1 BRA `(.L_x_21) ;  /* 0x0000000000081947 */ /* 0x002fea0003800000 */
[----:B------:R-:W1:Y:S02]  /*29e0*/  SYNCS.PHASECHK.TRANS64.TRYWAIT P1, [R4+URZ], R5 ;  /* 0x00000005040075a7 */ /* 0x000e64000802017f */
[----:B-1----:R-:W-:Y:S05]  /*29f0*/  @!P1 BRA `(.L_x_22) ;  /* 0x0000011800249947 */ /* 0x002fea0003800000 */
.L_x_21:
        /* <DEDUP_REMOVED lines=64> */
[----:B--2---:R-:W2:Y:S04]  /*2e00*/  LDL.LU.64 R24, [R1] ;  /* 0x0000000001187983 */ /* 0x004ea80000300a00 */
        /* <DEDUP_REMOVED lines=63> */
[----:B------:R-:W-:-:S02]  /*3200*/  ULEA UR11, UR9, UR45, 0xa ;  /* 0x0000002d090b7291 */ /* 0x000fc4000f8e503f */
[----:B------:R-:W-:Y:S01]  /*3210*/  ULEA UR12, UR9, UR8, 0xa ;  /* 0x00000008090c7291 */ /* 0x000fe2000f8e503f */
[----:B------:R-:W-:Y:S01]  /*3220*/  UMOV UR5, 0x80000020 ;  /* 0x8000002000057882 */ /* 0x000fe20000000000 */
[----:B------:R-:W-:-:S03]  /*3230*/  UMOV UR7, 0x80000020 ;  /* 0x8000002000077882 */ /* 0x000fc60000000000 */
[----:B------:R-:W-:Y:S02]  /*3240*/  UMOV UR4, UR11 ;  /* 0x0000000b00047c82 */ /* 0x000fe40008000000 */
[----:B------:R-:W-:Y:S01]  /*3250*/  UMOV UR6, UR12 ;  /* 0x0000000c00067c82 */ /* 0x000fe20008000000 */
[----:B--2---:R-:W-:-:S06]  /*3260*/  WARPGROUP.ARRIVE ;  /* 0x00000000000079c5 */ /* 0x004fcc0000000000 */
[----:B------:R-:W-:Y:S03]  /*3270*/  IGMMA.64x256x32.S8.S8 R24, gdesc[UR4], R24, gsb0 ;  /* 0x06600000041879f1 */ /* 0x000fe60008041018 */
[----:B------:R-:W-:Y:S02]  /*3280*/  WARPGROUP.DEPBAR.LE gsb0, 0x0 ;  /* 0x00008000000079c5 */ /* 0x000fe40000010000 */
[----:B------:R-:W-:Y:S01]  /*3290*/  STL.64 [R1], R24 ;  /* 0x0000001801007387 */ /* 0x000fe20000100a00 */
[----:B01----:R-:W-:Y:S01]  /*32a0*/  IMAD.MOV.U32 R5, RZ, RZ, R150 ;  /* 0x000000ffff057224 */ /* 0x003fe200078e0096 */
        /* <DEDUP_REMOVED lines=50> */
[----:B------:R0:W-:Y:S01]  /*35d0*/  STL [R1+0x68], R50 ;  /* 0x0000683201007387 */ /* 0x0001e20000100800 */
[----:B------:R-:W-:Y:S01]  /*35e0*/  IMAD.MOV.U32 R201, RZ, RZ, R117 ;  /* 0x000000ffffc97224 */ /* 0x000fe200078e0075 */
[----:B------:R-:W-:Y:S01]  /*35f0*/  MOV R183, R99 ;  /* 0x0000006300b77202 */ /* 0x000fe20000000f00 */
[----:B------:R-:W-:Y:S01]  /*3600*/  IMAD.MOV.U32 R198, RZ, RZ, R114 ;  /* 0x000000ffffc67224 */ /* 0x000fe200078e0072 */
[----:B------:R-:W2:Y:S01]  /*3610*/  LDL.LU.64 R150, [R1+0x4b0] ;  /* 0x0004b00001967983 */ /* 0x000ea20000300a00 */
        /* <DEDUP_REMOVED lines=48> */
[----:B------:R-:W-:-:S02]  /*3920*/  IMAD.MOV.U32 R164, RZ, RZ, R80 ;  /* 0x000000ffffa47224 */ /* 0x000fc400078e0050 */
[----:B------:R-:W-:Y:S01]  /*3930*/  IMAD.MOV.U32 R165, RZ, RZ, R81 ;  /* 0x000000ffffa57224 */ /* 0x000fe200078e0051 */
[----:B------:R-:W2:Y:S01]  /*3940*/  LDL.LU.64 R124, [R1+0x448] ;  /* 0x00044800017c7983 */ /* 0x000ea20000300a00 */
[----:B------:R-:W-:Y:S02]  /*3950*/  IMAD.MOV.U32 R162, RZ, RZ, R78 ;  /* 0x000000ffffa27224 */ /* 0x000fe400078e004e */
[----:B------:R-:W-:Y:S01]  /*3960*/  IMAD.MOV.U32 R160, RZ, RZ, R76 ;  /* 0x000000ffffa07224 */ /* 0x000fe200078e004c */
[----:B------:R-:W2:Y:S01]  /*3970*/  LDL.LU.64 R122, [R1+0x440] ;  /* 0x00044000017a7983 */ /* 0x000ea20000300a00 */
[----:B------:R-:W-:Y:S02]  /*3980*/  IMAD.MOV.U32 R161, RZ, RZ, R77 ;  /* 0x000000ffffa17224 */ /* 0x000fe400078e004d */
        /* <DEDUP_REMOVED lines=26> */
[----:B------:R-:W-:-:S03]  /*3b30*/  IMAD.MOV.U32 R233, RZ, RZ, R53 ;  /* 0x000000ffffe97224 */ /* 0x000fc600078e0035 */
        /* <DEDUP_REMOVED lines=106> */
[----:B------:R-:W-:-:S02]  /*41e0*/  IMAD.MOV.U32 R143, RZ, RZ, R227 ;  /* 0x000000ffff8f7224 */ /* 0x000fc400078e00e3 */
[----:B------:R-:W-:Y:S02]  /*41f0*/  IMAD.MOV.U32 R144, RZ, RZ, R226 ;  /* 0x000000ffff907224 */ /* 0x000fe400078e00e2 */
[----:B------:R-:W-:Y:S01]  /*4200*/  IMAD.MOV.U32 R145, RZ, RZ, R225 ;  /* 0x000000ffff917224 */ /* 0x000fe200078e00e1 */
[----:B------:R-:W-:Y:S01]  /*4210*/  MOV R225, R14 ;  /* 0x0000000e00e17202 */ /* 0x000fe20000000f00 */
[----:B------:R-:W-:Y:S02]  /*4220*/  IMAD.MOV.U32 R147, RZ, RZ, R223 ;  /* 0x000000ffff937224 */ /* 0x000fe400078e00df */
[----:B------:R-:W-:Y:S02]  /*4230*/  IMAD.MOV.U32 R148, RZ, RZ, R222 ;  /* 0x000000ffff947224 */ /* 0x000fe400078e00de */
        /* <DEDUP_REMOVED lines=15> */
[----:B------:R-:W-:Y:S01]  /*4330*/  IMAD.MOV.U32 R235, RZ, RZ, R4 ;  /* 0x000000ffffeb7224 */ /* 0x000fe200078e0004 */
[----:B------:R-:W-:Y:S02]  /*4340*/  UIADD3 UR4, UR11, 0x2, URZ ;  /* 0x000000020b047890 */ /* 0x000fe4000fffe03f */
[----:B------:R-:W-:Y:S01]  /*4350*/  UIADD3 UR6, UR12, 0x2, URZ ;  /* 0x000000020c067890 */ /* 0x000fe2000fffe03f */
[----:B------:R-:W-:Y:S01]  /*4360*/  UMOV UR5, 0x80000020 ;  /* 0x8000002000057882 */ /* 0x000fe20000000000 */
[----:B------:R-:W-:Y:S01]  /*4370*/  UMOV UR7, 0x80000020 ;  /* 0x8000002000077882 */ /* 0x000fe20000000000 */
        /* <DEDUP_REMOVED lines=95> */
[----:B------:R-:W-:Y:S01]  /*4970*/  BPT.TRAP 0x1 ;  /* 0x000000040000795c */ /* 0x000fe20000300000 */
.L_x_23:
[----:B------:R-:W-:Y:S01]  /*4980*/  IMAD.U32 R4, RZ, RZ, UR10 ;  /* 0x0000000aff047e24 */ /* 0x000fe2000f8e00ff */
[----:B------:R-:W-:-:S04]  /*4990*/  UISETP.GT.U32.AND UP0, UPT, UR40, 0x1, UPT ;  /* 0x000000012800788c */ /* 0x000fc8000bf04070 */
[----:B------:R-:W-:Y:S02]  /*49a0*/  LEA R4, R4, R0, 0x3 ;  /* 0x0000000004047211 */ /* 0x000fe400078e18ff */
[----:B------:R-:W-:-:S03]  /*49b0*/  PLOP3.LUT P1, PT, PT, PT, UP0, 0x80, 0x0 ;  /* 0x000000000000781c */ /* 0x000fc60003f2f008 */
[----:B------:R-:W-:-:S05]  /*49c0*/  VIADD R4, R4, 0x20 ;  /* 0x0000002004047836 */ /* 0x000fca0000000000 */
[----:B------:R-:W-:-:S04]  /*49d0*/  PRMT R4, RZ, 0x654, R4 ;  /* 0x00000654ff047816 */ /* 0x000fc80000000004 */
[----:B------:R0:W-:Y:S01]  /*49e0*/  SYNCS.ARRIVE.TRANS64.RED.A1T0 RZ, [R4+URZ], RZ ;  /* 0x000000ff04ff79a7 */ /* 0x0001e2000810043f */
[----:B------:R-:W-:Y:S05]  /*49f0*/  @P1 BRA `(.L_x_24) ;  /* 0x0000000000041947 */ /* 0x000fea0003800000 */
[----:B------:R-:W-:Y:S01]  /*4a00*/  BPT.TRAP 0x1 ;  /* 0x000000040000795c */ /* 0x000fe20000300000 */
.L_x_24:
[----:B------:R-:W-:Y:S01]  /*4a10*/  UIADD3 UR9, UR9, 0x1, URZ ;  /* 0x0000000109097890 */ /* 0x000fe2000fffe03f */
[C---:B------:R-:W-:Y:S01]  /*4a20*/  ISETP.GT.AND P1, PT, R3.reuse, 0x1, PT ;  /* 0x000000010300780c */ /* 0x040fe20003f24270 */
[----:B------:R-:W-:Y:S01]  /*4a30*/  UIADD3 UR10, UR10, 0x1, URZ ;  /* 0x000000010a0a7890 */ /* 0x000fe2000fffe03f */
[----:B------:R-:W-:Y:S01]  /*4a40*/  VIADD R3, R3, 0xffffffff ;  /* 0xffffffff03037836 */ /* 0x000fe20000000000 */
[----:B------:R-:W-:Y:S02]  /*4a50*/  UISETP.NE.AND UP0, UPT, UR9, 0x4, UPT ;  /* 0x000000040900788c */ /* 0x000fe4000bf05270 */
[----:B------:R-:W-:Y:S02]  /*4a60*/  UISETP.NE.AND UP1, UPT, UR10, 0x4, UPT ;  /* 0x000000040a00788c */ /* 0x000fe4000bf25270 */
[----:B------:R-:W-:Y:S02]  /*4a70*/  USEL UR4, URZ, 0x1, UP0 ;  /* 0x000000013f047887 */ /* 0x000fe40008000000 */
[----:B------:R-:W-:-:S02]  /*4a80*/  USEL UR9, UR9, URZ, UP0 ;  /* 0x0000003f09097287 */ /* 0x000fc40008000000 */
[----:B------:R-:W-:Y:S02]  /*4a90*/  USEL UR10, UR10, URZ, UP1 ;  /* 0x0000003f0a0a7287 */ /* 0x000fe40008800000 */
[----:B------:R-:W-:Y:S01]  /*4aa0*/  LOP3.LUT R2, R2, UR4, RZ, 0x3c, !PT ;  /* 0x0000000402027c12 */ /* 0x000fe2000f8e3cff */
[----:B------:R-:W-:Y:S09]  /*4ab0*/  @P1 BRA `(.L_x_25) ;  /* 0xffffffdc00941947 */ /* 0x000ff2000383ffff */
.L_x_18:
[----:B------:R-:W1:Y:S02]  /*4ac0*/  LDC R2, c[0x0][0x28c] ;  /* 0x0000a300ff027b82 */ /* 0x000e640000000800 */
[----:B-1----:R-:W-:-:S13]  /*4ad0*/  ISETP.GE.AND P1, PT, R2, 0x1, PT ;  /* 0x000000010200780c */ /* 0x002fda0003f26270 */
[----:B------:R-:W-:Y:S05]  /*4ae0*/  @!P1 BRA `(.L_x_26) ;  /* 0x00000000003c9947 */ /* 0x000fea0003800000 */
[----:B------:R-:W-:Y:S05]  /*4af0*/  @!P0 BRA `(.L_x_27) ;  /* 0x0000000000048947 */ /* 0x000fea0003800000 */
[----:B------:R-:W-:Y:S01]  /*4b00*/  BPT.TRAP 0x1 ;  /* 0x000000040000795c */ /* 0x000fe20000300000 */
.L_x_27:
[----:B------:R-:W-:-:S04]  /*4b10*/  UISETP.LT.AND UP0, UPT, UR44, 0x1, UPT ;  /* 0x000000012c00788c */ /* 0x000fc8000bf01270 */
[----:B------:R-:W-:Y:S02]  /*4b20*/  USEL UR4, UR44, 0x1, UP0 ;  /* 0x000000012c047887 */ /* 0x000fe40008000000 */
[----:B------:R-:W-:Y:S02]  /*4b30*/  UISETP.GT.U32.AND UP0, UPT, UR40, 0x1, UPT ;  /* 0x000000012800788c */ /* 0x000fe4000bf04070 */
[----:B------:R-:W-:-:S04]  /*4b40*/  UIADD3 UR4, UR39, UR44, -UR4 ;  /* 0x0000002c27047290 */ /* 0x000fc8000fffe804 */
[----:B------:R-:W-:Y:S01]  /*4b50*/  USHF.L.U32 UR4, UR4, 0x3, URZ ;  /* 0x0000000304047899 */ /* 0x000fe2000800063f */
[----:B------:R-:W-:-:S03]  /*4b60*/  PLOP3.LUT P0, PT, PT, PT, UP0, 0x80, 0x0 ;  /* 0x000000000000781c */ /* 0x000fc60003f0f008 */
[----:B------:R-:W-:-:S06]  /*4b70*/  ULOP3.LUT UR4, UR4, 0x18, URZ, 0xc0, !UPT ;  /* 0x0000001804047892 */ /* 0x000fcc000f8ec03f */
[----:B------:R-:W-:-:S05]  /*4b80*/  IMAD.U32 R2, RZ, RZ, UR4 ;  /* 0x00000004ff027e24 */ /* 0x000fca000f8e00ff */
[----:B------:R-:W-:-:S04]  /*4b90*/  IADD3 R0, R0, 0x20, R2 ;  /* 0x0000002000007810 */ /* 0x000fc80007ffe002 */
[----:B------:R-:W-:-:S04]  /*4ba0*/  PRMT R0, RZ, 0x654, R0 ;  /* 0x00000654ff007816 */ /* 0x000fc80000000000 */
[----:B------:R1:W-:Y:S01]  /*4bb0*/  SYNCS.ARRIVE.TRANS64.RED.A1T0 RZ, [R0+URZ], RZ ;  /* 0x000000ff00ff79a7 */ /* 0x0003e2000810043f */
[----:B------:R-:W-:Y:S05]  /*4bc0*/  @P0 BRA `(.L_x_26) ;  /* 0x0000000000040947 */ /* 0x000fea0003800000 */
[----:B------:R-:W-:Y:S01]  /*4bd0*/  BPT.TRAP 0x1 ;  /* 0x000000040000795c */ /* 0x000fe20000300000 */
.L_x_26:
[----:B------:R-:W2:Y:S01]  /*4be0*/  S2R R6, SR_TID.X ;  /* 0x0000000000067919 */ /* 0x000ea20000002100 */
[----:B------:R-:W-:Y:S01]  /*4bf0*/  IMAD.MOV.U32 R13, RZ, RZ, 0x6540 ;  /* 0x00006540ff0d7424 */ /* 0x000fe200078e00ff */
[----:B------:R-:W-:Y:S02]  /*4c00*/  UIMAD.WIDE UR8, UR41, 0x100, URZ ;  /* 0x00000100290878a5 */ /* 0x000fe4000f8e023f */
[----:B------:R-:W-:Y:S01]  /*4c10*/  USHF.R.S32.HI UR10, URZ, 0x1f, UR43 ;  /* 0x0000001f3f0a7899 */ /* 0x000fe2000801142b */
[----:B------:R-:W-:Y:S01]  /*4c20*/  ULDC.64 UR6, c[0x0][0x5d0] ;  /* 0x0001740000067ab9 */ /* 0x000fe20000000a00 */
[----:B------:R-:W-:Y:S02]  /*4c30*/  UIADD3 UR39, UR44, UR39, URZ ;  /* 0x000000272c277290 */ /* 0x000fe4000fffe03f */
[----:B------:R-:W-:Y:S02]  /*4c40*/  UIMAD UR4, UR10, UR6, URZ ;  /* 0x000000060a0472a4 */ /* 0x000fe4000f8e023f */
[----:B------:R-:W-:-:S02]  /*4c50*/  USHF.L.U32 UR41, UR41, 0x8, URZ ;  /* 0x0000000829297899 */ /* 0x000fc4000800063f */
[----:B------:R-:W-:Y:S01]  /*4c60*/  UIMAD UR4, UR43, UR7, UR4 ;  /* 0x000000072b0472a4 */ /* 0x000fe2000f8e0204 */
[----:B------:R-:W-:Y:S01]  /*4c70*/  ULDC UR5, c[0x0][0x284] ;  /* 0x0000a10000057ab9 */ /* 0x000fe20000000800 */
[----:B------:R-:W-:Y:S01]  /*4c80*/  UISETP.GT.U32.AND UP0, UPT, UR39, 0x3, UPT ;  /* 0x000000032700788c */ /* 0x000fe2000bf04070 */
[----:B------:R-:W-:-:S03]  /*4c90*/  IMAD.U32 R19, RZ, RZ, UR5 ;  /* 0x00000005ff137e24 */ /* 0x000fc6000f8e00ff */
[----:B------:R-:W-:Y:S01]  /*4ca0*/  UISETP.LT.U32.AND UP0, UPT, UR44, 0x4, UP0 ;  /* 0x000000042c00788c */ /* 0x000fe20008701070 */
[--C-:B--2---:R-:W-:Y:S01]  /*4cb0*/  SHF.R.U32.HI R2, RZ, 0x7, R6.reuse ;  /* 0x00000007ff027819 */ /* 0x104fe20000011606 */
[----:B------:R-:W-:Y:S01]  /*4cc0*/  IMAD.SHL.U32 R12, R6, 0x2, RZ ;  /* 0x00000002060c7824 */ /* 0x000fe200078e00ff */
[----:B------:R-:W-:Y:S02]  /*4cd0*/  SHF.R.U32.HI R3, RZ, 0x2, R6 ;  /* 0x00000002ff037819 */ /* 0x000fe40000011606 */
[----:B------:R-:W-:Y:S02]  /*4ce0*/  LOP3.LUT R2, R2, 0x1, RZ, 0xc0, !PT ;  /* 0x0000000102027812 */ /* 0x000fe400078ec0ff */
[----:B0-----:R-:W-:Y:S02]  /*4cf0*/  LOP3.LUT R4, R6, 0x60, RZ, 0xc0, !PT ;  /* 0x0000006006047812 */ /* 0x001fe400078ec0ff */
[----:B------:R-:W-:Y:S02]  /*4d00*/  LOP3.LUT R3, R3, 0x7, RZ, 0xc0, !PT ;  /* 0x0000000703037812 */ /* 0x000fe400078ec0ff */
[----:B------:R-:W-:-:S02]  /*4d10*/  SHF.L.U32 R158, R2, 0x6, RZ ;  /* 0x00000006029e7819 */ /* 0x000fc400000006ff */
[----:B------:R-:W-:Y:S02]  /*4d20*/  LOP3.LUT R12, R12, 0x6, RZ, 0xc0, !PT ;  /* 0x000000060c0c7812 */ /* 0x000fe400078ec0ff */
[----:B------:R-:W-:Y:S02]  /*4d30*/  SHF.R.U32.HI R4, RZ, 0x1, R4 ;  /* 0x00000001ff047819 */ /* 0x000fe40000011604 */
[--C-:B------:R-:W-:Y:S02]  /*4d40*/  LOP3.LUT R158, R158, 0x40, R3.reuse, 0xe2, !PT ;  /* 0x000000409e9e7812 */ /* 0x100fe400078ee203 */
[----:B------:R-:W-:Y:S01]  /*4d50*/  PRMT R12, R12, R13, UR42 ;  /* 0x0000002a0c0c7e16 */ /* 0x000fe2000800000d */
[----:B------:R-:W-:Y:S01]  /*4d60*/  USHF.L.U32 UR42, UR42, 0x8, URZ ;  /* 0x000000082a2a7899 */ /* 0x000fe2000800063f */
[----:B-1----:R-:W-:Y:S01]  /*4d70*/  IADD3 R0, RZ, -R4, -R3 ;  /* 0x80000004ff007210 */ /* 0x002fe20007ffe803 */
[----:B------:R-:W-:Y:S01]  /*4d80*/  IMAD.MOV.U32 R3, RZ, RZ, -0x2 ;  /* 0xfffffffeff037424 */ /* 0x000fe200078e00ff */
[----:B------:R-:W-:Y:S01]  /*4d90*/  LOP3.LUT R158, R158, UR8, R4, 0xfe, !PT ;  /* 0x000000089e9e7c12 */ /* 0x000fe2000f8efe04 */
[----:B------:R-:W-:Y:S01]  /*4da0*/  IMAD.U32 R4, RZ, RZ, UR6 ;  /* 0x00000006ff047e24 */ /* 0x000fe2000f8e00ff */
[----:B------:R-:W-:Y:S01]  /*4db0*/  SHF.R.S32.HI R13, RZ, 0x1f, R12 ;  /* 0x0000001fff0d7819 */ /* 0x000fe2000001140c */
[----:B------:R-:W-:Y:S01]  /*4dc0*/  ULDC UR6, c[0x0][0x288] ;  /* 0x0000a20000067ab9 */ /* 0x000fe20000000800 */
[----:B------:R-:W-:Y:S01]  /*4dd0*/  IMAD R0, R2, -0x40, R0 ;  /* 0xffffffc002007824 */ /* 0x000fe200078e0200 */
[----:B------:R-:W-:Y:S01]  /*4de0*/  UISETP.GE.AND UP1, UPT, UR42, UR6, UPT ;  /* 0x000000062a00728c */ /* 0x000fe2000bf26270 */
[----:B------:R-:W-:-:S03]  /*4df0*/  IMAD.WIDE.U32 R4, R4, UR43, R12 ;  /* 0x0000002b04047c25 */ /* 0x000fc6000f8e000c */
[----:B------:R-:W-:Y:S02]  /*4e00*/  UISETP.GE.OR UP1, UPT, UR41, UR5, UP1 ;  /* 0x000000052900728c */ /* 0x000fe40008f26670 */
[----:B------:R-:W-:Y:S01]  /*4e10*/  IADD3 R19, R19, -UR41, R0 ;  /* 0x8000002913137c10 */ /* 0x000fe2000fffe000 */
[----:B------:R-:W-:Y:S01]  /*4e20*/  USEL UR5, URZ, 0x1, !UP0 ;  /* 0x000000013f057887 */ /* 0x000fe2000c000000 */
[----:B------:R-:W-:Y:S01]  /*4e30*/  IADD3 R5, R5, UR4, RZ ;  /* 0x0000000405057c10 */ /* 0x000fe2000fffe0ff */
[----:B------:R-:W-:Y:S01]  /*4e40*/  USHF.R.U32.HI UR4, URZ, 0x2, UR39 ;  /* 0x000000023f047899 */ /* 0x000fe20008011627 */
[----:B------:R-:W-:Y:S01]  /*4e50*/  LOP3.LUT R0, R6, 0x3, RZ, 0xc0, !PT ;  /* 0x0000000306007812 */ /* 0x000fe200078ec0ff */
[----:B------:R-:W-:Y:S01]  /*4e60*/  ULOP3.LUT UR39, UR39, 0x3, URZ, 0xc0, !UPT ;  /* 0x0000000327277892 */ /* 0x000fe2000f8ec03f */
[----:B------:R-:W-:Y:S01]  /*4e70*/  PLOP3.LUT P0, PT, PT, PT, UP1, 0x80, 0x0 ;  /* 0x000000000000781c */ /* 0x000fe20003f0f018 */
[----:B------:R-:W-:Y:S02]  /*4e80*/  ULOP3.LUT UR4, UR4, 0x1, URZ, 0xc0, !UPT ;  /* 0x0000000104047892 */ /* 0x000fe4000f8ec03f */
[----:B------:R-:W-:Y:S01]  /*4e90*/  IMAD R0, R0, R3, UR6 ;  /* 0x0000000600007e24 */ /* 0x000fe2000f8e0203 */
[----:B------:R-:W-:Y:S01]  /*4ea0*/  UMOV UR41, 0xffffffff ;  /* 0xffffffff00297882 */ /* 0x000fe20000000000 */
[----:B------:R-:W-:-:S02]  /*4eb0*/  UISETP.NE.U32.AND UP2, UPT, UR4, 0x1, UPT ;  /* 0x000000010400788c */ /* 0x000fc4000bf45070 */
[----:B------:R-:W-:Y:S02]  /*4ec0*/  VIADD R0, R0, -UR42 ;  /* 0x8000002a00007c36 */ /* 0x000fe40008000000 */
[----:B------:R-:W-:-:S04]  /*4ed0*/  UISETP.GT.U32.AND UP2, UPT, UR44, 0x3, !UP2 ;  /* 0x000000032c00788c */ /* 0x000fc8000d744070 */
[----:B------:R-:W-:-:S04]  /*4ee0*/  USEL UR4, URZ, 0x1, !UP2 ;  /* 0x000000013f047887 */ /* 0x000fc8000d000000 */
[----:B------:R-:W-:Y:S01]  /*4ef0*/  ULOP3.LUT UR38, UR4, UR38, UR5, 0x96, !UPT ;  /* 0x0000002604267292 */ /* 0x000fe2000f8e9605 */
[----:B------:R-:W-:Y:S11]  /*4f00*/  @P0 BRA `(.L_x_28) ;  /* 0x000000d000f80947 */ /* 0x000ff60003800000 */
[----:B------:R-:W0:Y:S01]  /*4f10*/  LDC.64 R2, c[0x0][0x5c8] ;  /* 0x00017200ff027b82 */ /* 0x000e220000000a00 */
[----:B------:R-:W-:Y:S01]  /*4f20*/  ULDC.64 UR4, c[0x0][0x5c0] ;  /* 0x0001700000047ab9 */ /* 0x000fe20000000a00 */
[----:B------:R-:W-:Y:S01]  /*4f30*/  BSSY B0, `(.L_x_28) ;  /* 0x0000d3b000007945 */ /* 0x000fe20003800000 */
[C---:B0-----:R-:W-:Y:S01]  /*4f40*/  IMAD R6, R2.reuse, UR9, RZ ;  /* 0x0000000902067c24 */ /* 0x041fe2000f8e02ff */
[----:B------:R-:W-:Y:S01]  /*4f50*/  SHF.L.U64.HI R9, R2, 0x3, R3 ;  /* 0x0000000302097819 */ /* 0x000fe20000010203 */
[----:B------:R-:W-:-:S04]  /*4f60*/  IMAD.WIDE.U32 R4, R158, R2, R4 ;  /* 0x000000029e047225 */ /* 0x000fc800078e0004 */
[----:B------:R-:W-:Y:S01]  /*4f70*/  IMAD R6, R158, R3, R6 ;  /* 0x000000039e067224 */ /* 0x000fe200078e0206 */
[----:B------:R-:W-:Y:S01]  /*4f80*/  IADD3 R4, P0, R4, UR4, RZ ;  /* 0x0000000404047c10 */ /* 0x000fe2000ff1e0ff */
[----:B------:R-:W-:-:S03]  /*4f90*/  IMAD.SHL.U32 R8, R2, 0x8, RZ ;  /* 0x0000000802087824 */ /* 0x000fc600078e00ff */
[----:B------:R-:W-:Y:S02]  /*4fa0*/  IADD3 R6, R5, R6, RZ ;  /* 0x0000000605067210 */ /* 0x000fe40007ffe0ff */
[-C--:B------:R-:W-:Y:S02]  /*4fb0*/  IADD3 R10, P1, R8, R4.reuse, RZ ;  /* 0x00000004080a7210 */ /* 0x080fe40007f3e0ff */
[----:B------:R-:W-:Y:S02]  /*4fc0*/  IADD3.X R5, R6, UR5, RZ, P0, !PT ;  /* 0x0000000506057c10 */ /* 0x000fe400087fe4ff */
[----:B------:R-:W-:-:S03]  /*4fd0*/  LEA R6, P0, R2, R4, 0x7 ;  /* 0x0000000402067211 */ /* 0x000fc600078038ff */
[----:B------:R-:W-:Y:S01]  /*4fe0*/  IMAD.X R11, R9, 0x1, R5, P1 ;  /* 0x00000001090b7824 */ /* 0x000fe200008e0605 */
[----:B------:R-:W-:Y:S02]  /*4ff0*/  LEA.HI.X R7, R2, R5, R3, 0x7, P0 ;  /* 0x0000000502077211 */ /* 0x000fe400000f3c03 */
[----:B-----5:R-:W-:Y:S02]  /*5000*/  ISETP.NE.AND P0, PT, R18, RZ, PT ;  /* 0x000000ff1200720c */ /* 0x020fe40003f05270 */
[----:B------:R-:W-:-:S05]  /*5010*/  IADD3 R8, P2, R8, R6, RZ ;  /* 0x0000000608087210 */ /* 0x000fca0007f5e0ff */
[----:B------:R-:W-:-:S06]  /*5020*/  IMAD.X R9, R9, 0x1, R7, P2 ;  /* 0x0000000109097824 */ /* 0x000fcc00010e0607 */
[----:B------:R-:W-:Y:S05]  /*5030*/  @!P0 BRA `(.L_x_29) ;  /* 0x0000009800988947 */ /* 0x000fea0003800000 */
[----:B------:R-:W0:Y:S01]  /*5040*/  LDC.64 R20, c[0x0][0x5b0] ;  /* 0x00016c00ff147b82 */ /* 0x000e220000000a00 */
[----:B------:R-:W-:Y:S01]  /*5050*/  ULDC.64 UR6, c[0x0][0x5b8] ;  /* 0x00016e0000067ab9 */ /* 0x000fe20000000a00 */
[----:B------:R-:W-:Y:S01]  /*5060*/  ISETP.GE.AND P1, PT, R19, 0x1, PT ;  /* 0x000000011300780c */ /* 0x000fe20003f26270 */
[----:B------:R-:W-:Y:S02]  /*5070*/  UIMAD UR4, UR10, UR6, URZ ;  /* 0x000000060a0472a4 */ /* 0x000fe4000f8e023f */
[----:B------:R-:W-:Y:S01]  /*5080*/  MOV R154, UR6 ;  /* 0x00000006009a7c02 */ /* 0x000fe20008000f00 */
[----:B------:R-:W-:Y:S01]  /*5090*/  BSSY B1, `(.L_x_30) ;  /* 0x000000e000017945 */ /* 0x000fe20003800000 */
[----:B------:R-:W-:Y:S01]  /*50a0*/  ISETP.LT.OR P2, PT, R0, 0x1, !P1 ;  /* 0x000000010000780c */ /* 0x000fe20004f41670 */
[----:B------:R-:W-:Y:S01]  /*50b0*/  UIMAD UR4, UR43, UR7, UR4 ;  /* 0x000000072b0472a4 */ /* 0x000fe2000f8e0204 */
[----:B------:R-:W1:Y:S01]  /*50c0*/  LDC.64 R22, c[0x0][0x5a8] ;  /* 0x00016a00ff167b82 */ /* 0x000e620000000a00 */
[----:B------:R-:W-:-:S04]  /*50d0*/  IMAD.WIDE.U32 R154, R154, UR43, R12 ;  /* 0x0000002b9a9a7c25 */ /* 0x000fc8000f8e000c */
[----:B------:R-:W-:Y:S02]  /*50e0*/  VIADD R153, R155, UR4 ;  /* 0x000000049b997c36 */ /* 0x000fe40008000000 */
[----:B------:R-:W-:Y:S02]  /*50f0*/  IMAD.MOV.U32 R152, RZ, RZ, R154 ;  /* 0x000000ffff987224 */ /* 0x000fe400078e009a */
[----:B0-----:R-:W-:Y:S02]  /*5100*/  IMAD R159, R20, UR9, RZ ;  /* 0x00000009149f7c24 */ /* 0x001fe4000f8e02ff */
[----:B------:R-:W-:-:S04]  /*5110*/  IMAD.WIDE.U32 R2, R158, R20, R152 ;  /* 0x000000149e027225 */ /* 0x000fc800078e0098 */
[----:B------:R-:W-:Y:S01]  /*5120*/  IMAD R159, R158, R21, R159 ;  /* 0x000000159e9f7224 */ /* 0x000fe200078e029f */
[----:B-1----:R-:W-:-:S04]  /*5130*/  IADD3 R14, P0, R2, R22, RZ ;  /* 0x00000016020e7210 */ /* 0x002fc80007f1e0ff */
[----:B------:R-:W-:Y:S01]  /*5140*/  IADD3.X R15, R23, R3, R159, P0, !PT ;  /* 0x00000003170f7210 */ /* 0x000fe200007fe49f */
[----:B------:R-:W-:Y:S08]  /*5150*/  @P2 BRA `(.L_x_31) ;  /* 0x0000000000042947 */ /* 0x000ff00003800000 */
[----:B------:R0:W5:Y:S02]  /*5160*/  LDG.E.U8 R16, desc[UR36][R14.64] ;  /* 0x000000240e107981 */ /* 0x000164000c1e1100 */
.L_x_31:
[----:B------:R-:W-:Y:S05]  /*5170*/  BSYNC B1 ;  /* 0x0000000000017941 */ /* 0x000fea0003800000 */
.L_x_30:
[----:B------:R-:W2:Y:S01]  /*5180*/  LDL.LU R3, [R1] ;  /* 0x0000000001037983 */ /* 0x000ea20000300800 */
[----:B-----5:R-:W-:Y:S01]  /*5190*/  LOP3.LUT R2, R16, 0xffff, RZ, 0xc0, !PT ;  /* 0x0000ffff10027812 */ /* 0x020fe200078ec0ff */
[----:B------:R-:W-:Y:S01]  /*51a0*/  BSSY B1, `(.L_x_32) ;  /* 0x000000a000017945 */ /* 0x000fe20003800000 */
[----:B------:R-:W-:Y:S02]  /*51b0*/  ISETP.LT.OR P0, PT, R0, 0x2, !P1 ;  /* 0x000000020000780c */ /* 0x000fe40004f01670 */
[----:B------:R-:W-:-:S05]  /*51c0*/  PRMT R2, R2, 0x8880, RZ ;  /* 0x0000888002027816 */ /* 0x000fca00000000ff */
[----:B------:R-:W-:-:S04]  /*51d0*/  IMAD R2, R2, R18, RZ ;  /* 0x0000001202027224 */ /* 0x000fc800078e02ff */
[----:B--2---:R-:W-:-:S05]  /*51e0*/  @!P2 IMAD R3, R3, R17, R2 ;  /* 0x000000110303a224 */ /* 0x004fca00078e0202 */
[----:B------:R1:W-:Y:S01]  /*51f0*/  @!P2 STG.E.U8 desc[UR36][R4.64], R3 ;  /* 0x000000030400a986 */ /* 0x0003e2000c101124 */
[----:B------:R-:W-:Y:S05]  /*5200*/  @P0 BRA `(.L_x_33) ;  /* 0x00000000000c0947 */ /* 0x000fea0003800000 */
[----:B------:R-:W2:Y:S02]  /*5210*/  LDG.E.U8 R16, desc[UR36][R14.64+0x1] ;  /* 0x000001240e107981 */ /* 0x000ea4000c1e1100 */
[----:B--2---:R-:W-:-:S05]  /*5220*/  PRMT R2, R16, 0x8880, RZ ;  /* 0x0000888010027816 */ /* 0x004fca00000000ff */
[----:B------:R-:W-:-:S07]  /*5230*/  IMAD R2, R2, R18, RZ ;  /* 0x0000001202027224 */ /* 0x000fce00078e02ff */
.L_x_33:
[----:B------:R-:W-:Y:S05]  /*5240*/  BSYNC B1 ;  /* 0x0000000000017941 */ /* 0x000fea0003800000 */
.L_x_32:
[----:B-1----:R-:W2:Y:S01]  /*5250*/  LDL.LU R3, [R1+0x4] ;  /* 0x0000040001037983 */ /* 0x002ea20000300800 */
[C---:B------:R-:W-:Y:S01]  /*5260*/  SHF.L.U64.HI R157, R20.reuse, 0x3, R21 ;  /* 0x00000003149d7819 */ /* 0x040fe20000010215 */
[----:B------:R-:W-:Y:S01]  /*5270*/  IMAD.SHL.U32 R156, R20, 0x8, RZ ;  /* 0x00000008149c7824 */ /* 0x000fe200078e00ff */
[----:B------:R-:W-:Y:S03]  /*5280*/  BSSY B1, `(.L_x_34) ;  /* 0x000000d000017945 */ /* 0x000fe60003800000 */
[----:B------:R-:W-:-:S05]  /*5290*/  IMAD.WIDE.U32 R12, R158, R20, R156 ;  /* 0x000000149e0c7225 */ /* 0x000fca00078e009c */
[----:B------:R-:W-:Y:S02]  /*52a0*/  IADD3 R159, R159, R13, RZ ;  /* 0x0000000d9f9f7210 */ /* 0x000fe40007ffe0ff */
[----:B------:R-:W-:-:S04]  /*52b0*/  IADD3 R12, P2, P3, R154, R22, R12 ;  /* 0x000000169a0c7210 */ /* 0x000fc80007b5e00c */
[----:B------:R-:W-:Y:S01]  /*52c0*/  IADD3.X R13, R153, R23, R159, P2, P3 ;  /* 0x00000017990d7210 */ /* 0x000fe200017e649f */
[----:B--2---:R-:W-:-:S05]  /*52d0*/  @!P0 IMAD R3, R3, R17, R2 ;  /* 0x0000001103038224 */ /* 0x004fca00078e0202 */
[----:B------:R1:W-:Y:S01]  /*52e0*/  @!P0 STG.E.U8 desc[UR36][R4.64+0x1], R3 ;  /* 0x0000010304008986 */ /* 0x0003e2000c101124 */
[----:B------:R-:W-:-:S04]  /*52f0*/  ISETP.GE.AND P0, PT, R19, 0x9, PT ;  /* 0x000000091300780c */ /* 0x000fc80003f06270 */
[----:B------:R-:W-:-:S13]  /*5300*/  ISETP.LT.OR P4, PT, R0, 0x1, !P0 ;  /* 0x000000010000780c */ /* 0x000fda0004781670 */
[----:B-1----:R-:W-:Y:S05]  /*5310*/  @P4 BRA `(.L_x_35) ;  /* 0x00000000000c4947 */ /* 0x002fea0003800000 */
[----:B------:R-:W2:Y:S02]  /*5320*/  LDG.E.U8 R16, desc[UR36][R12.64] ;  /* 0x000000240c107981 */ /* 0x000ea4000c1e1100 */
[----:B--2---:R-:W-:-:S05]  /*5330*/  PRMT R2, R16, 0x8880, RZ ;  /* 0x0000888010027816 */ /* 0x004fca00000000ff */
[----:B------:R-:W-:-:S07]  /*5340*/  IMAD R2, R2, R18, RZ ;  /* 0x0000001202027224 */ /* 0x000fce00078e02ff */
.L_x_35:
[----:B------:R-:W-:Y:S05]  /*5350*/  BSYNC B1 ;  /* 0x0000000000017941 */ /* 0x000fea0003800000 */
.L_x_34:
[----:B------:R-:W2:Y:S01]  /*5360*/  LDL.LU R3, [R1+0x8] ;  /* 0x0000080001037983 */ /* 0x000ea20000300800 */
[----:B------:R-:W-:Y:S01]  /*5370*/  ISETP.LT.OR P2, PT, R0, 0x2, !P0 ;  /* 0x000000020000780c */ /* 0x000fe20004741670 */
[----:B------:R-:W-:Y:S01]  /*5380*/  BSSY B1, `(.L_x_36) ;  /* 0x0000007000017945 */ /* 0x000fe20003800000 */
[----:B--2---:R-:W-:-:S05]  /*5390*/  @!P4 IMAD R3, R3, R17, R2 ;  /* 0x000000110303c224 */ /* 0x004fca00078e0202 */
[----:B------:R1:W-:Y:S06]  /*53a0*/  @!P4 STG.E.U8 desc[UR36][R10.64], R3 ;  /* 0x000000030a00c986 */ /* 0x0003ec000c101124 */
[----:B------:R-:W-:Y:S05]  /*53b0*/  @P2 BRA `(.L_x_37) ;  /* 0x00000000000c2947 */ /* 0x000fea0003800000 */
[----:B------:R-:W2:Y:S02]  /*53c0*/  LDG.E.U8 R16, desc[UR36][R12.64+0x1] ;  /* 0x000001240c107981 */ /* 0x000ea4000c1e1100 */
[----:B--2---:R-:W-:-:S05]  /*53d0*/  PRMT R2, R16, 0x8880, RZ ;  /* 0x0000888010027816 */ /* 0x004fca00000000ff */
[----:B------:R-:W-:-:S07]  /*53e0*/  IMAD R2, R2, R18, RZ ;  /* 0x0000001202027224 */ /* 0x000fce00078e02ff */
.L_x_37:
[----:B------:R-:W-:Y:S05]  /*53f0*/  BSYNC B1 ;  /* 0x0000000000017941 */ /* 0x000fea0003800000 */
.L_x_36:
[----:B-1----:R-:W2:Y:S01]  /*5400*/  LDL.LU R3, [R1+0xc] ;  /* 0x00000c0001037983 */ /* 0x002ea20000300800 */
[----:B------:R-:W-:Y:S01]  /*5410*/  BSSY B1, `(.L_x_38) ;  /* 0x0000009000017945 */ /* 0x000fe20003800000 */
[----:B------:R-:W-:Y:S01]  /*5420*/  ISETP.LT.OR P3, PT, R0, 0xa, !P1 ;  /* 0x0000000a0000780c */ /* 0x000fe20004f61670 */
[----:B--2---:R-:W-:-:S05]  /*5430*/  @!P2 IMAD R3, R3, R17, R2 ;  /* 0x000000110303a224 */ /* 0x004fca00078e0202 */
[----:B------:R1:W-:Y:S01]  /*5440*/  @!P2 STG.E.U8 desc[UR36][R10.64+0x1], R3 ;  /* 0x000001030a00a986 */ /* 0x0003e2000c101124 */
[----:B------:R-:W-:-:S13]  /*5450*/  ISETP.LT.OR P2, PT, R0, 0x9, !P1 ;  /* 0x000000090000780c */ /* 0x000fda0004f41670 */
[----:B-1----:R-:W-:Y:S05]  /*5460*/  @P2 BRA `(.L_x_39) ;  /* 0x00000000000c2947 */ /* 0x002fea0003800000 */
[----:B------:R-:W2:Y:S02]  /*5470*/  LDG.E.U8 R16, desc[UR36][R14.64+0x8] ;  /* 0x000008240e107981 */ /* 0x000ea4000c1e1100 */
[----:B--2---:R-:W-:-:S05]  /*5480*/  PRMT R2, R16, 0x8880, RZ ;  /* 0x0000888010027816 */ /* 0x004fca00000000ff */
[----:B------:R-:W-:-:S07]  /*5490*/  IMAD R2, R2, R18, RZ ;  /* 0x0000001202027224 */ /* 0x000fce00078e02ff */
.L_x_39:
[----:B------:R-:W-:Y:S05]  /*54a0*/  BSYNC B1 ;  /* 0x0000000000017941 */ /* 0x000fea0003800000 */
.L_x_38:
[----:B------:R-:W2:Y:S01]  /*54b0*/  LDL.LU R3, [R1+0x10] ;  /* 0x0000100001037983 */ /* 0x000ea20000300800 */
[----:B------:R-:W-:Y:S01]  /*54c0*/  BSSY B1, `(.L_x_40) ;  /* 0x0000007000017945 */ /* 0x000fe20003800000 */
[----:B--2---:R-:W-:-:S05]  /*54d0*/  @!P2 IMAD R3, R3, R17, R2 ;  /* 0x000000110303a224 */ /* 0x004fca00078e0202 */
[----:B------:R1:W-:Y:S01]  /*54e0*/  @!P2 STG.E.U8 desc[UR36][R4.64+0x8], R3 ;  /* 0x000008030400a986 */ /* 0x0003e2000c101124 */
[----:B------:R-:W-:Y:S05]  /*54f0*/  @P3 BRA `(.L_x_41) ;  /* 0x00000000000c3947 */ /* 0x000fea0003800000 */
[----:B------:R-:W2:Y:S02]  /*5500*/  LDG.E.U8 R16, desc[UR36][R14.64+0x9] ;  /* 0x000009240e107981 */ /* 0x000ea4000c1e1100 */
[----:B--2---:R-:W-:-:S05]  /*5510*/  PRMT R2, R16, 0x8880, RZ ;  /* 0x0000888010027816 */ /* 0x004fca00000000ff */
[----:B------:R-:W-:-:S07]  /*5520*/  IMAD R2, R2, R18, RZ ;  /* 0x0000001202027224 */ /* 0x000fce00078e02ff */
.L_x_41:
[----:B------:R-:W-:Y:S05]  /*5530*/  BSYNC B1 ;  /* 0x0000000000017941 */ /* 0x000fea0003800000 */
.L_x_40:
[----:B-1----:R-:W2:Y:S01]  /*5540*/  LDL.LU R3, [R1+0x14] ;  /* 0x0000140001037983 */ /* 0x002ea20000300800 */
[C---:B------:R-:W-:Y:S01]  /*5550*/  ISETP.LT.OR P2, PT, R0.reuse, 0x9, !P0 ;  /* 0x000000090000780c */ /* 0x040fe20004741670 */
[----:B------:R-:W-:Y:S01]  /*5560*/  BSSY B1, `(.L_x_42) ;  /* 0x000000b000017945 */ /* 0x000fe20003800000 */
[C---:B------:R-:W-:Y:S02]  /*5570*/  ISETP.LT.OR P4, PT, R0.reuse, 0x11, !P1 ;  /* 0x000000110000780c */ /* 0x040fe40004f81670 */
[C---:B------:R-:W-:Y:S02]  /*5580*/  ISETP.LT.OR P5, PT, R0.reuse, 0x12, !P1 ;  /* 0x000000120000780c */ /* 0x040fe40004fa1670 */
[----:B------:R-:W-:Y:S01]  /*5590*/  ISETP.LT.OR P6, PT, R0, 0x11, !P0 ;  /* 0x000000110000780c */ /* 0x000fe200047c1670 */
[----:B--2---:R-:W-:-:S05]  /*55a0*/  @!P3 IMAD R3, R3, R17, R2 ;  /* 0x000000110303b224 */ /* 0x004fca00078e0202 */
[----:B------:R1:W-:Y:S01]  /*55b0*/  @!P3 STG.E.U8 desc[UR36][R4.64+0x9], R3 ;  /* 0x000009030400b986 */ /* 0x0003e2000c101124 */
[----:B------:R-:W-:Y:S01]  /*55c0*/  ISETP.LT.OR P3, PT, R0, 0xa, !P0 ;  /* 0x0000000a0000780c */ /* 0x000fe20004761670 */
[----:B------:R-:W-:-:S12]  /*55d0*/  @P2 BRA `(.L_x_43) ;  /* 0x00000000000c2947 */ /* 0x000fd80003800000 */
[----:B------:R-:W2:Y:S02]  /*55e0*/  LDG.E.U8 R16, desc[UR36][R12.64+0x8] ;  /* 0x000008240c107981 */ /* 0x000ea4000c1e1100 */
[----:B--2---:R-:W-:-:S05]  /*55f0*/  PRMT R2, R16, 0x8880, RZ ;  /* 0x0000888010027816 */ /* 0x004fca00000000ff */
[----:B------:R-:W-:-:S07]  /*5600*/  IMAD R2, R2, R18, RZ ;  /* 0x0000001202027224 */ /* 0x000fce00078e02ff */
.L_x_43:
[----:B------:R-:W-:Y:S05]  /*5610*/  BSYNC B1 ;  /* 0x0000000000017941 */ /* 0x000fea0003800000 */
.L_x_42:
[----:B-1----:R-:W2:Y:S01]  /*5620*/  LDL.LU R3, [R1+0x18] ;  /* 0x0000180001037983 */ /* 0x002ea20000300800 */
[----:B------:R-:W-:Y:S01]  /*5630*/  BSSY B1, `(.L_x_44) ;  /* 0x0000007000017945 */ /* 0x000fe20003800000 */
[----:B--2---:R-:W-:-:S05]  /*5640*/  @!P2 IMAD R3, R3, R17, R2 ;  /* 0x000000110303a224 */ /* 0x004fca00078e0202 */
[----:B------:R1:W-:Y:S01]  /*5650*/  @!P2 STG.E.U8 desc[UR36][R10.64+0x8], R3 ;  /* 0x000008030a00a986 */ /* 0x0003e2000c101124 */
[----:B------:R-:W-:Y:S05]  /*5660*/  @P3 BRA `(.L_x_45) ;  /* 0x00000000000c3947 */ /* 0x000fea0003800000 */
[----:B------:R-:W2:Y:S02]  /*5670*/  LDG.E.U8 R16, desc[UR36][R12.64+0x9] ;  /* 0x000009240c107981 */ /* 0x000ea4000c1e1100 */
[----:B--2---:R-:W-:-:S05]  /*5680*/  PRMT R2, R16, 0x8880, RZ ;  /* 0x0000888010027816 */ /* 0x004fca00000000ff */
[----:B------:R-:W-:-:S07]  /*5690*/  IMAD R2, R2, R18, RZ ;  /* 0x0000001202027224 */ /* 0x000fce00078e02ff */
.L_x_45:
[----:B------:R-:W-:Y:S05]  /*56a0*/  BSYNC B1 ;  /* 0x0000000000017941 */ /* 0x000fea0003800000 */
.L_x_44:
        /* <DEDUP_REMOVED lines=8> */
.L_x_47:
[----:B------:R-:W-:Y:S05]  /*5730*/  BSYNC B1 ;  /* 0x0000000000017941 */ /* 0x000fea0003800000 */
.L_x_46:
        /* <DEDUP_REMOVED lines=8> */
.L_x_49:
[----:B------:R-:W-:Y:S05]  /*57c0*/  BSYNC B1 ;  /* 0x0000000000017941 */ /* 0x000fea0003800000 */
.L_x_48:
        /* <DEDUP_REMOVED lines=8> */
.L_x_51:
[----:B------:R-:W-:Y:S05]  /*5850*/  BSYNC B1 ;  /* 0x0000000000017941 */ /* 0x000fea0003800000 */
.L_x_50:
        /* <DEDUP_REMOVED lines=13> */
.L_x_53:
[----:B------:R-:W-:Y:S05]  /*5930*/  BSYNC B1 ;  /* 0x0000000000017941 */ /* 0x000fea0003800000 */
.L_x_52:
        /* <DEDUP_REMOVED lines=8> */
.L_x_55:
[----:B------:R-:W-:Y:S05]  /*59c0*/  BSYNC B1 ;  /* 0x0000000000017941 */ /* 0x000fea0003800000 */
.L_x_54:
        /* <DEDUP_REMOVED lines=8> */
.L_x_57:
[----:B------:R-:W-:Y:S05]  /*5a50*/  BSYNC B1 ;  /* 0x0000000000017941 */ /* 0x000fea0003800000 */
.L_x_56:
        /* <DEDUP_REMOVED lines=8> */
.L_x_59:
[----:B------:R-:W-:Y:S05]  /*5ae0*/  BSYNC B1 ;  /* 0x0000000000017941 */ /* 0x000fea0003800000 */
.L_x_58:
        /* <DEDUP_REMOVED lines=8> */
.L_x_61:
[----:B------:R-:W-:Y:S05]  /*5b70*/  BSYNC B1 ;  /* 0x0000000000017941 */ /* 0x000fea0003800000 */
.L_x_60:
        /* <DEDUP_REMOVED lines=13> */
.L_x_63:
[----:B------:R-:W-:Y:S05]  /*5c50*/  BSYNC B1 ;  /* 0x0000000000017941 */ /* 0x000fea0003800000 */
.L_x_62:
        /* <DEDUP_REMOVED lines=8> */
.L_x_65:
[----:B------:R-:W-:Y:S05]  /*5ce0*/  BSYNC B1 ;  /* 0x0000000000017941 */ /* 0x000fea0003800000 */
.L_x_64:
        /* <DEDUP_REMOVED lines=8> */
.L_x_67:
[----:B------:R-:W-:Y:S05]  /*5d70*/  BSYNC B1 ;  /* 0x0000000000017941 */ /* 0x000fea0003800000 */
.L_x_66:
        /* <DEDUP_REMOVED lines=8> */
.L_x_69:
[----:B------:R-:W-:Y:S05]  /*5e00*/  BSYNC B1 ;  /* 0x0000000000017941 */ /* 0x000fea0003800000 */
.L_x_68:
        /* <DEDUP_REMOVED lines=8> */
.L_x_71:
[----:B------:R-:W-:Y:S05]  /*5e90*/  BSYNC B1 ;  /* 0x0000000000017941 */ /* 0x000fea0003800000 */
.L_x_70:
        /* <DEDUP_REMOVED lines=13> */
.L_x_73:
[----:B------:R-:W-:Y:S05]  /*5f70*/  BSYNC B1 ;  /* 0x0000000000017941 */ /* 0x000fea0003800000 */
.L_x_72:
        /* <DEDUP_REMOVED lines=8> */
.L_x_75:
[----:B------:R-:W-:Y:S05]  /*6000*/  BSYNC B1 ;  /* 0x0000000000017941 */ /* 0x000fea0003800000 */
.L_x_74:
        /* <DEDUP_REMOVED lines=8> */
.L_x_77:
[----:B------:R-:W-:Y:S05]  /*6090*/  BSYNC B1 ;  /* 0x0000000000017941 */ /* 0x000fea0003800000 */
.L_x_76:
        /* <DEDUP_REMOVED lines=8> */
.L_x_79:
[----:B------:R-:W-:Y:S05]  /*6120*/  BSYNC B1 ;  /* 0x0000000000017941 */ /* 0x000fea0003800000 */
.L_x_78:
        /* <DEDUP_REMOVED lines=8> */
.L_x_81:
[----:B------:R-:W-:Y:S05]  /*61b0*/  BSYNC B1 ;  /* 0x0000000000017941 */ /* 0x000fea0003800000 */
.L_x_80:
        /* <DEDUP_REMOVED lines=13> */
.L_x_83:
[----:B------:R-:W-:Y:S05]  /*6290*/  BSYNC B1 ;  /* 0x0000000000017941 */ /* 0x000fea0003800000 */
.L_x_82:
        /* <DEDUP_REMOVED lines=8> */
.L_x_85:
[----:B------:R-:W-:Y:S05]  /*6320*/  BSYNC B1 ;  /* 0x0000000000017941 */ /* 0x000fea0003800000 */
.L_x_84:
        /* <DEDUP_REMOVED lines=8> */
.L_x_87:
[----:B------:R-:W-:Y:S05]  /*63b0*/  BSYNC B1 ;  /* 0x0000000000017941 */ /* 0x000fea0003800000 */
.L_x_86:
        /* <DEDUP_REMOVED lines=8> */
.L_x_89:
[----:B------:R-:W-:Y:S05]  /*6440*/  BSYNC B1 ;  /* 0x0000000000017941 */ /* 0x000fea0003800000 */
.L_x_88:
        /* <DEDUP_REMOVED lines=8> */
.L_x_91:
[----:B------:R-:W-:Y:S05]  /*64d0*/  BSYNC B1 ;  /* 0x0000000000017941 */ /* 0x000fea0003800000 */
.L_x_90:
        /* <DEDUP_REMOVED lines=13> */
.L_x_93:
[----:B------:R-:W-:Y:S05]  /*65b0*/  BSYNC B1 ;  /* 0x0000000000017941 */ /* 0x000fea0003800000 */
.L_x_92:
        /* <DEDUP_REMOVED lines=8> */
.L_x_95:
[----:B------:R-:W-:Y:S05]  /*6640*/  BSYNC B1 ;  /* 0x0000000000017941 */ /* 0x000fea0003800000 */
.L_x_94:
        /* <DEDUP_REMOVED lines=8> */
.L_x_97:
[----:B------:R-:W-:Y:S05]  /*66d0*/  BSYNC B1 ;  /* 0x0000000000017941 */ /* 0x000fea0003800000 */
.L_x_96:
        /* <DEDUP_REMOVED lines=8> */
.L_x_99:
[----:B------:R-:W-:Y:S05]  /*6760*/  BSYNC B1 ;  /* 0x0000000000017941 */ /* 0x000fea0003800000 */
.L_x_98:
        /* <DEDUP_REMOVED lines=8> */
.L_x_101:
[----:B------:R-:W-:Y:S05]  /*67f0*/  BSYNC B1 ;  /* 0x0000000000017941 */ /* 0x000fea0003800000 */
.L_x_100:
        /* <DEDUP_REMOVED lines=13> */
.L_x_103:
[----:B------:R-:W-:Y:S05]  /*68d0*/  BSYNC B1 ;  /* 0x0000000000017941 */ /* 0x000fea0003800000 */
.L_x_102:
        /* <DEDUP_REMOVED lines=8> */
.L_x_105:
[----:B------:R-:W-:Y:S05]  /*6960*/  BSYNC B1 ;  /* 0x0000000000017941 */ /* 0x000fea0003800000 */
.L_x_104:
        /* <DEDUP_REMOVED lines=8> */
.L_x_107:
[----:B------:R-:W-:Y:S05]  /*69f0*/  BSYNC B1 ;  /* 0x0000000000017941 */ /* 0x000fea0003800000 */
.L_x_106:
        /* <DEDUP_REMOVED lines=8> */
.L_x_109:
[----:B------:R-:W-:Y:S05]  /*6a80*/  BSYNC B1 ;  /* 0x0000000000017941 */ /* 0x000fea0003800000 */
.L_x_108:
        /* <DEDUP_REMOVED lines=8> */
.L_x_111:
[----:B------:R-:W-:Y:S05]  /*6b10*/  BSYNC B1 ;  /* 0x0000000000017941 */ /* 0x000fea0003800000 */
.L_x_110:
        /* <DEDUP_REMOVED lines=13> */
.L_x_113:
[----:B------:R-:W-:Y:S05]  /*6bf0*/  BSYNC B1 ;  /* 0x0000000000017941 */ /* 0x000fea0003800000 */
.L_x_112:
        /* <DEDUP_REMOVED lines=8> */
.L_x_115:
[----:B------:R-:W-:Y:S05]  /*6c80*/  BSYNC B1 ;  /* 0x0000000000017941 */ /* 0x000fea0003800000 */
.L_x_114:
        /* <DEDUP_REMOVED lines=8> */
.L_x_117:
[----:B------:R-:W-:Y:S05]  /*6d10*/  BSYNC B1 ;  /* 0x0000000000017941 */ /* 0x000fea0003800000 */
.L_x_116:
        /* <DEDUP_REMOVED lines=8> */
.L_x_119:
[----:B------:R-:W-:Y:S05]  /*6da0*/  BSYNC B1 ;  /* 0x0000000000017941 */ /* 0x000fea0003800000 */
.L_x_118:
        /* <DEDUP_REMOVED lines=8> */
.L_x_121:
[----:B------:R-:W-:Y:S05]  /*6e30*/  BSYNC B1 ;  /* 0x0000000000017941 */ /* 0x000fea0003800000 */
.L_x_120:
        /* <DEDUP_REMOVED lines=13> */
.L_x_123:
[----:B------:R-:W-:Y:S05]  /*6f10*/  BSYNC B1 ;  /* 0x0000000000017941 */ /* 0x000fea0003800000 */
.L_x_122:
        /* <DEDUP_REMOVED lines=8> */
.L_x_125:
[----:B------:R-:W-:Y:S05]  /*6fa0*/  BSYNC B1 ;  /* 0x0000000000017941 */ /* 0x000fea0003800000 */
.L_x_124:
        /* <DEDUP_REMOVED lines=8> */
.L_x_127:
[----:B------:R-:W-:Y:S05]  /*7030*/  BSYNC B1 ;  /* 0x0000000000017941 */ /* 0x000fea0003800000 */
.L_x_126:
        /* <DEDUP_REMOVED lines=8> */
.L_x_129:
[----:B------:R-:W-:Y:S05]  /*70c0*/  BSYNC B1 ;  /* 0x0000000000017941 */ /* 0x000fea0003800000 */
.L_x_128:
        /* <DEDUP_REMOVED lines=8> */
.L_x_131:
[----:B------:R-:W-:Y:S05]  /*7150*/  BSYNC B1 ;  /* 0x0000000000017941 */ /* 0x000fea0003800000 */
.L_x_130:
        /* <DEDUP_REMOVED lines=10> */
[----:B------:R-:W1:Y:S02]  /*7200*/  LDG.E.U8 R16, desc[UR36][R12.64+0x61] ;  /* 0x000061240c107981 */ /* 0x000e64000c1e1100 */
[----:B-1----:R-:W-:-:S05]  /*7210*/  PRMT R3, R16, 0x8880, RZ ;  /* 0x0000888010037816 */ /* 0x002fca00000000ff */
[----:B------:R-:W-:-:S07]  /*7220*/  IMAD R2, R3, R18, RZ ;  /* 0x0000001203027224 */ /* 0x000fce00078e02ff */
.L_x_133:
[----:B------:R-:W-:Y:S05]  /*7230*/  BSYNC B1 ;  /* 0x0000000000017941 */ /* 0x000fea0003800000 */
.L_x_132:
[----:B-1----:R-:W2:Y:S01]  /*7240*/  LDL.LU R3, [R1+0xcc] ;  /* 0x0000cc0001037983 */ /* 0x002ea20000300800 */
[----:B------:R-:W-:Y:S01]  /*7250*/  BSSY B1, `(.L_x_134) ;  /* 0x0000007000017945 */ /* 0x000fe20003800000 */
[----:B--2---:R-:W-:-:S05]  /*7260*/  @!P4 IMAD R3, R3, R17, R2 ;  /* 0x000000110303c224 */ /* 0x004fca00078e0202 */
[----:B------:R1:W-:Y:S01]  /*7270*/  @!P4 STG.E.U8 desc[UR36][R10.64+0x61], R3 ;  /* 0x000061030a00c986 */ /* 0x0003e2000c101124 */
[----:B------:R-:W-:Y:S05]  /*7280*/  @P3 BRA `(.L_x_135) ;  /* 0x00000000000c3947 */ /* 0x000fea0003800000 */
[----:B------:R-:W1:Y:S02]  /*7290*/  LDG.E.U8 R16, desc[UR36][R14.64+0x68] ;  /* 0x000068240e107981 */ /* 0x000e64000c1e1100 */
[----:B-1----:R-:W-:-:S05]  /*72a0*/  PRMT R3, R16, 0x8880, RZ ;  /* 0x0000888010037816 */ /* 0x002fca00000000ff */
[----:B------:R-:W-:-:S07]  /*72b0*/  IMAD R2, R3, R18, RZ ;  /* 0x0000001203027224 */ /* 0x000fce00078e02ff */
.L_x_135:
[----:B------:R-:W-:Y:S05]  /*72c0*/  BSYNC B1 ;  /* 0x0000000000017941 */ /* 0x000fea0003800000 */
.L_x_134:
        /* <DEDUP_REMOVED lines=8> */
.L_x_137:
[----:B------:R-:W-:Y:S05]  /*7350*/  BSYNC B1 ;  /* 0x0000000000017941 */ /* 0x000fea0003800000 */
.L_x_136:
        /* <DEDUP_REMOVED lines=8> */
.L_x_139:
[----:B------:R-:W-:Y:S05]  /*73e0*/  BSYNC B1 ;  /* 0x0000000000017941 */ /* 0x000fea0003800000 */
.L_x_138:
        /* <DEDUP_REMOVED lines=8> */
.L_x_141:
[----:B------:R-:W-:Y:S05]  /*7470*/  BSYNC B1 ;  /* 0x0000000000017941 */ /* 0x000fea0003800000 */
.L_x_140:
        /* <DEDUP_REMOVED lines=13> */
.L_x_143:
[----:B------:R-:W-:Y:S05]  /*7550*/  BSYNC B1 ;  /* 0x0000000000017941 */ /* 0x000fea0003800000 */
.L_x_142:
        /* <DEDUP_REMOVED lines=8> */
.L_x_145:
[----:B------:R-:W-:Y:S05]  /*75e0*/  BSYNC B1 ;  /* 0x0000000000017941 */ /* 0x000fea0003800000 */
.L_x_144:
        /* <DEDUP_REMOVED lines=8> */
.L_x_147:
[----:B------:R-:W-:Y:S05]  /*7670*/  BSYNC B1 ;  /* 0x0000000000017941 */ /* 0x000fea0003800000 */
.L_x_146:
        /* <DEDUP_REMOVED lines=8> */
.L_x_149:
[----:B------:R-:W-:Y:S05]  /*7700*/  BSYNC B1 ;  /* 0x0000000000017941 */ /* 0x000fea0003800000 */
.L_x_148:
        /* <DEDUP_REMOVED lines=8> */
.L_x_151:
[----:B------:R-:W-:Y:S05]  /*7790*/  BSYNC B1 ;  /* 0x0000000000017941 */ /* 0x000fea0003800000 */
.L_x_150:
        /* <DEDUP_REMOVED lines=13> */
.L_x_153:
[----:B------:R-:W-:Y:S05]  /*7870*/  BSYNC B1 ;  /* 0x0000000000017941 */ /* 0x000fea0003800000 */
.L_x_152:
        /* <DEDUP_REMOVED lines=8> */
.L_x_155:
[----:B------:R-:W-:Y:S05]  /*7900*/  BSYNC B1 ;  /* 0x0000000000017941 */ /* 0x000fea0003800000 */
.L_x_154:
        /* <DEDUP_REMOVED lines=8> */
.L_x_157:
[----:B------:R-:W-:Y:S05]  /*7990*/  BSYNC B1 ;  /* 0x0000000000017941 */ /* 0x000fea0003800000 */
.L_x_156:
        /* <DEDUP_REMOVED lines=8> */
.L_x_159:
[----:B------:R-:W-:Y:S05]  /*7a20*/  BSYNC B1 ;  /* 0x0000000000017941 */ /* 0x000fea0003800000 */
.L_x_158:
        /* <DEDUP_REMOVED lines=8> */
.L_x_161:
[----:B------:R-:W-:Y:S05]  /*7ab0*/  BSYNC B1 ;  /* 0x0000000000017941 */ /* 0x000fea0003800000 */
.L_x_160:
        /* <DEDUP_REMOVED lines=13> */
.L_x_163:
[----:B------:R-:W-:Y:S05]  /*7b90*/  BSYNC B1 ;  /* 0x0000000000017941 */ /* 0x000fea0003800000 */
.L_x_162:
        /* <DEDUP_REMOVED lines=8> */
.L_x_165:
[----:B------:R-:W-:Y:S05]  /*7c20*/  BSYNC B1 ;  /* 0x0000000000017941 */ /* 0x000fea0003800000 */
.L_x_164:
        /* <DEDUP_REMOVED lines=8> */
.L_x_167:
[----:B------:R-:W-:Y:S05]  /*7cb0*/  BSYNC B1 ;  /* 0x0000000000017941 */ /* 0x000fea0003800000 */
.L_x_166:
        /* <DEDUP_REMOVED lines=8> */
.L_x_169:
[----:B------:R-:W-:Y:S05]  /*7d40*/  BSYNC B1 ;  /* 0x0000000000017941 */ /* 0x000fea0003800000 */
.L_x_168:
        /* <DEDUP_REMOVED lines=8> */
.L_x_171:
[----:B------:R-:W-:Y:S05]  /*7dd0*/  BSYNC B1 ;  /* 0x0000000000017941 */ /* 0x000fea0003800000 */
.L_x_170:
        /* <DEDUP_REMOVED lines=13> */
.L_x_173:
[----:B------:R-:W-:Y:S05]  /*7eb0*/  BSYNC B1 ;  /* 0x0000000000017941 */ /* 0x000fea0003800000 */
.L_x_172:
        /* <DEDUP_REMOVED lines=8> */
.L_x_175:
[----:B------:R-:W-:Y:S05]  /*7f40*/  BSYNC B1 ;  /* 0x0000000000017941 */ /* 0x000fea0003800000 */
.L_x_174:
        /* <DEDUP_REMOVED lines=8> */
.L_x_177:
[----:B------:R-:W-:Y:S05]  /*7fd0*/  BSYNC B1 ;  /* 0x0000000000017941 */ /* 0x000fea0003800000 */
.L_x_176:
        /* <DEDUP_REMOVED lines=8> */
.L_x_179:
[----:B------:R-:W-:Y:S05]  /*8060*/  BSYNC B1 ;  /* 0x0000000000017941 */ /* 0x000fea0003800000 */
.L_x_178:
        /* <DEDUP_REMOVED lines=8> */
.L_x_181:
[----:B------:R-:W-:Y:S05]  /*80f0*/  BSYNC B1 ;  /* 0x0000000000017941 */ /* 0x000fea0003800000 */
.L_x_180:
        /* <DEDUP_REMOVED lines=13> */
.L_x_183:
[----:B------:R-:W-:Y:S05]  /*81d0*/  BSYNC B1 ;  /* 0x0000000000017941 */ /* 0x000fea0003800000 */
.L_x_182:
        /* <DEDUP_REMOVED lines=8> */
.L_x_185:
[----:B------:R-:W-:Y:S05]  /*8260*/  BSYNC B1 ;  /* 0x0000000000017941 */ /* 0x000fea0003800000 */
.L_x_184:
        /* <DEDUP_REMOVED lines=8> */
.L_x_187:
[----:B------:R-:W-:Y:S05]  /*82f0*/  BSYNC B1 ;  /* 0x0000000000017941 */ /* 0x000fea0003800000 */
.L_x_186:
        /* <DEDUP_REMOVED lines=8> */
.L_x_189:
[----:B------:R-:W-:Y:S05]  /*8380*/  BSYNC B1 ;  /* 0x0000000000017941 */ /* 0x000fea0003800000 */
.L_x_188:
        /* <DEDUP_REMOVED lines=8> */
.L_x_191:
[----:B------:R-:W-:Y:S05]  /*8410*/  BSYNC B1 ;  /* 0x0000000000017941 */ /* 0x000fea0003800000 */
.L_x_190:
        /* <DEDUP_REMOVED lines=13> */
.L_x_193:
[----:B------:R-:W-:Y:S05]  /*84f0*/  BSYNC B1 ;  /* 0x0000000000017941 */ /* 0x000fea0003800000 */
.L_x_192:
        /* <DEDUP_REMOVED lines=8> */
.L_x_195:
[----:B------:R-:W-:Y:S05]  /*8580*/  BSYNC B1 ;  /* 0x0000000000017941 */ /* 0x000fea0003800000 */
.L_x_194:
        /* <DEDUP_REMOVED lines=8> */
.L_x_197:
[----:B------:R-:W-:Y:S05]  /*8610*/  BSYNC B1 ;  /* 0x0000000000017941 */ /* 0x000fea0003800000 */
.L_x_196:
        /* <DEDUP_REMOVED lines=8> */
.L_x_199:
[----:B------:R-:W-:Y:S05]  /*86a0*/  BSYNC B1 ;  /* 0x0000000000017941 */ /* 0x000fea0003800000 */
.L_x_198:
        /* <DEDUP_REMOVED lines=8> */
.L_x_201:
[----:B------:R-:W-:Y:S05]  /*8730*/  BSYNC B1 ;  /* 0x0000000000017941 */ /* 0x000fea0003800000 */
.L_x_200:
        /* <DEDUP_REMOVED lines=13> */
.L_x_203:
[----:B------:R-:W-:Y:S05]  /*8810*/  BSYNC B1 ;  /* 0x0000000000017941 */ /* 0x000fea0003800000 */
.L_x_202:
        /* <DEDUP_REMOVED lines=8> */
.L_x_205:
[----:B------:R-:W-:Y:S05]  /*88a0*/  BSYNC B1 ;  /* 0x0000000000017941 */ /* 0x000fea0003800000 */
.L_x_204:
        /* <DEDUP_REMOVED lines=8> */
.L_x_207:
[----:B------:R-:W-:Y:S05]  /*8930*/  BSYNC B1 ;  /* 0x0000000000017941 */ /* 0x000fea0003800000 */
.L_x_206:
        /* <DEDUP_REMOVED lines=8> */
.L_x_209:
[----:B------:R-:W-:Y:S05]  /*89c0*/  BSYNC B1 ;  /* 0x0000000000017941 */ /* 0x000fea0003800000 */
.L_x_208:
        /* <DEDUP_REMOVED lines=8> */
.L_x_211:
[----:B------:R-:W-:Y:S05]  /*8a50*/  BSYNC B1 ;  /* 0x0000000000017941 */ /* 0x000fea0003800000 */
.L_x_210:
        /* <DEDUP_REMOVED lines=13> */
.L_x_213:
[----:B------:R-:W-:Y:S05]  /*8b30*/  BSYNC B1 ;  /* 0x0000000000017941 */ /* 0x000fea0003800000 */
.L_x_212:
        /* <DEDUP_REMOVED lines=8> */
.L_x_215:
[----:B------:R-:W-:Y:S05]  /*8bc0*/  BSYNC B1 ;  /* 0x0000000000017941 */ /* 0x000fea0003800000 */
.L_x_214:
        /* <DEDUP_REMOVED lines=8> */
.L_x_217:
[----:B------:R-:W-:Y:S05]  /*8c50*/  BSYNC B1 ;  /* 0x0000000000017941 */ /* 0x000fea0003800000 */
.L_x_216:
        /* <DEDUP_REMOVED lines=8> */
.L_x_219:
[----:B------:R-:W-:Y:S05]  /*8ce0*/  BSYNC B1 ;  /* 0x0000000000017941 */ /* 0x000fea0003800000 */
.L_x_218:
        /* <DEDUP_REMOVED lines=8> */
.L_x_221:
[----:B------:R-:W-:Y:S05]  /*8d70*/  BSYNC B1 ;  /* 0x0000000000017941 */ /* 0x000fea0003800000 */
.L_x_220:
        /* <DEDUP_REMOVED lines=13> */
.L_x_223:
[----:B------:R-:W-:Y:S05]  /*8e50*/  BSYNC B1 ;  /* 0x0000000000017941 */ /* 0x000fea0003800000 */
.L_x_222:
        /* <DEDUP_REMOVED lines=8> */
.L_x_225:
[----:B------:R-:W-:Y:S05]  /*8ee0*/  BSYNC B1 ;  /* 0x0000000000017941 */ /* 0x000fea0003800000 */
.L_x_224:
        /* <DEDUP_REMOVED lines=8> */
.L_x_227:
[----:B------:R-:W-:Y:S05]  /*8f70*/  BSYNC B1 ;  /* 0x0000000000017941 */ /* 0x000fea0003800000 */
.L_x_226:
        /* <DEDUP_REMOVED lines=8> */
.L_x_229:
[----:B------:R-:W-:Y:S05]  /*9000*/  BSYNC B1 ;  /* 0x0000000000017941 */ /* 0x000fea0003800000 */
.L_x_228:
        /* <DEDUP_REMOVED lines=8> */
.L_x_231:
[----:B------:R-:W-:Y:S05]  /*9090*/  BSYNC B1 ;  /* 0x0000000000017941 */ /* 0x000fea0003800000 */
.L_x_230:
        /* <DEDUP_REMOVED lines=13> */
.L_x_233:
[----:B------:R-:W-:Y:S05]  /*9170*/  BSYNC B1 ;  /* 0x0000000000017941 */ /* 0x000fea0003800000 */
.L_x_232:
        /* <DEDUP_REMOVED lines=8> */
.L_x_235:
[----:B------:R-:W-:Y:S05]  /*9200*/  BSYNC B1 ;  /* 0x0000000000017941 */ /* 0x000fea0003800000 */
.L_x_234:
        /* <DEDUP_REMOVED lines=8> */
.L_x_237:
[----:B------:R-:W-:Y:S05]  /*9290*/  BSYNC B1 ;  /* 0x0000000000017941 */ /* 0x000fea0003800000 */
.L_x_236:
        /* <DEDUP_REMOVED lines=8> */
.L_x_239:
[----:B------:R-:W-:Y:S05]  /*9320*/  BSYNC B1 ;  /* 0x0000000000017941 */ /* 0x000fea0003800000 */
.L_x_238:
        /* <DEDUP_REMOVED lines=8> */
.L_x_241:
[----:B------:R-:W-:Y:S05]  /*93b0*/  BSYNC B1 ;  /* 0x0000000000017941 */ /* 0x000fea0003800000 */
.L_x_240:
        /* <DEDUP_REMOVED lines=13> */
.L_x_243:
[----:B------:R-:W-:Y:S05]  /*9490*/  BSYNC B1 ;  /* 0x0000000000017941 */ /* 0x000fea0003800000 */
.L_x_242:
        /* <DEDUP_REMOVED lines=8> */
.L_x_245:
[----:B------:R-:W-:Y:S05]  /*9520*/  BSYNC B1 ;  /* 0x0000000000017941 */ /* 0x000fea0003800000 */
.L_x_244:
        /* <DEDUP_REMOVED lines=8> */
.L_x_247:
[----:B------:R-:W-:Y:S05]  /*95b0*/  BSYNC B1 ;  /* 0x0000000000017941 */ /* 0x000fea0003800000 */
.L_x_246:
        /* <DEDUP_REMOVED lines=8> */
.L_x_249:
[----:B------:R-:W-:Y:S05]  /*9640*/  BSYNC B1 ;  /* 0x0000000000017941 */ /* 0x000fea0003800000 */
.L_x_248:
        /* <DEDUP_REMOVED lines=8> */
.L_x_251:
[----:B------:R-:W-:Y:S05]  /*96d0*/  BSYNC B1 ;  /* 0x0000000000017941 */ /* 0x000fea0003800000 */
.L_x_250:
        /* <DEDUP_REMOVED lines=13> */
.L_x_253:
[----:B------:R-:W-:Y:S05]  /*97b0*/  BSYNC B1 ;  /* 0x0000000000017941 */ /* 0x000fea0003800000 */
.L_x_252:
        /* <DEDUP_REMOVED lines=8> */
.L_x_255:
[----:B------:R-:W-:Y:S05]  /*9840*/  BSYNC B1 ;  /* 0x0000000000017941 */ /* 0x000fea0003800000 */
.L_x_254:
        /* <DEDUP_REMOVED lines=8> */
.L_x_257:
[----:B------:R-:W-:Y:S05]  /*98d0*/  BSYNC B1 ;  /* 0x0000000000017941 */ /* 0x000fea0003800000 */
.L_x_256:
        /* <DEDUP_REMOVED lines=8> */
.L_x_259:
[----:B------:R-:W-:Y:S05]  /*9960*/  BSYNC B1 ;  /* 0x0000000000017941 */ /* 0x000fea0003800000 */
.L_x_258:
        /* <DEDUP_REMOVED lines=8> */
.L_x_261:
[----:B------:R-:W-:Y:S05]  /*99f0*/  BSYNC B1 ;  /* 0x0000000000017941 */ /* 0x000fea0003800000 */
.L_x_260:
        /* <DEDUP_REMOVED lines=13> */
.L_x_263:
[----:B------:R-:W-:Y:S05]  /*9ad0*/  BSYNC B1 ;  /* 0x0000000000017941 */ /* 0x000fea0003800000 */
.L_x_262:
        /* <DEDUP_REMOVED lines=8> */
.L_x_265:
[----:B------:R-:W-:Y:S05]  /*9b60*/  BSYNC B1 ;  /* 0x0000000000017941 */ /* 0x000fea0003800000 */
.L_x_264:
        /* <DEDUP_REMOVED lines=8> */
.L_x_267:
[----:B------:R-:W-:Y:S05]  /*9bf0*/  BSYNC B1 ;  /* 0x0000000000017941 */ /* 0x000fea0003800000 */
.L_x_266:
        /* <DEDUP_REMOVED lines=8> */
.L_x_269:
[----:B------:R-:W-:Y:S05]  /*9c80*/  BSYNC B1 ;  /* 0x0000000000017941 */ /* 0x000fea0003800000 */
.L_x_268:
        /* <DEDUP_REMOVED lines=8> */
.L_x_271:
[----:B------:R-:W-:Y:S05]  /*9d10*/  BSYNC B1 ;  /* 0x0000000000017941 */ /* 0x000fea0003800000 */
.L_x_270:
[----:B-1----:R-:W2:Y:S01]  /*9d20*/  LDL.LU R3, [R1+0x1e0] ;  /* 0x0001e00001037983 */ /* 0x002ea20000300800 */
[C---:B------:R-:W-:Y:S01]  /*9d30*/  ISETP.LT.OR P2, PT, R0.reuse, 0xf2, !P1 ;  /* 0x000000f20000780c */ /* 0x040fe20004f41670 */
[----:B------:R-:W-:Y:S01]  /*9d40*/  BSSY B1, `(.L_x_272) ;  /* 0x000000c000017945 */ /* 0x000fe20003800000 */
[----:B------:R-:W-:Y:S02]  /*9d50*/  ISETP.LT.OR P6, PT, R0, 0xf9, !P1 ;  /* 0x000000f90000780c */ /* 0x000fe40004fc1670 */
[----:B------:R-:W-:Y:S02]  /*9d60*/  IADD3 R161, P3, R158, 0x80, RZ ;  /* 0x000000809ea17810 */ /* 0x000fe40007f7e0ff */
        /* <DEDUP_REMOVED lines=9> */
.L_x_273:
[----:B------:R-:W-:Y:S05]  /*9e00*/  BSYNC B1 ;  /* 0x0000000000017941 */ /* 0x000fea0003800000 */
.L_x_272:
        /* <DEDUP_REMOVED lines=8> */
.L_x_275:
[----:B------:R-:W-:Y:S05]  /*9e90*/  BSYNC B1 ;  /* 0x0000000000017941 */ /* 0x000fea0003800000 */
.L_x_274:
        /* <DEDUP_REMOVED lines=8> */
.L_x_277:
[----:B------:R-:W-:Y:S05]  /*9f20*/  BSYNC B1 ;  /* 0x0000000000017941 */ /* 0x000fea0003800000 */
.L_x_276:
        /* <DEDUP_REMOVED lines=8> */
.L_x_279:
[----:B------:R-:W-:Y:S05]  /*9fb0*/  BSYNC B1 ;  /* 0x0000000000017941 */ /* 0x000fea0003800000 */
.L_x_278:
[----:B-1----:R-:W2:Y:S01]  /*9fc0*/  LDL.LU R3, [R1+0x1f0] ;  /* 0x0001f00001037983 */ /* 0x002ea20000300800 */
[----:B------:R-:W-:Y:S01]  /*9fd0*/  BSSY B1, `(.L_x_280) ;  /* 0x0000008000017945 */ /* 0x000fe20003800000 */
[----:B------:R-:W-:-:S04]  /*9fe0*/  IMAD.WIDE.U32 R158, R161, R20, R156 ;  /* 0x00000014a19e7225 */ /* 0x000fc800078e009c */
[----:B--2---:R-:W-:-:S05]  /*9ff0*/  @!P6 IMAD R3, R3, R17, R2 ;  /* 0x000000110303e224 */ /* 0x004fca00078e0202 */
[----:B------:R1:W-:Y:S01]  /*a000*/  @!P6 STG.E.U8 desc[UR36][R4.64+0xf8], R3 ;  /* 0x0000f8030400e986 */ /* 0x0003e2000c101124 */
[----:B------:R-:W-:Y:S05]  /*a010*/  @P1 BRA `(.L_x_281) ;  /* 0x00000000000c1947 */ /* 0x000fea0003800000 */
[----:B------:R-:W1:Y:S02]  /*a020*/  LDG.E.U8 R16, desc[UR36][R14.64+0xf9] ;  /* 0x0000f9240e107981 */ /* 0x000e64000c1e1100 */
[----:B-1----:R-:W-:-:S05]  /*a030*/  PRMT R3, R16, 0x8880, RZ ;  /* 0x0000888010037816 */ /* 0x002fca00000000ff */
[----:B------:R-:W-:-:S07]  /*a040*/  IMAD R2, R3, R18, RZ ;  /* 0x0000001203027224 */ /* 0x000fce00078e02ff */
.L_x_281:
[----:B------:R-:W-:Y:S05]  /*a050*/  BSYNC B1 ;  /* 0x0000000000017941 */ /* 0x000fea0003800000 */
.L_x_280:
[----:B-1----:R-:W2:Y:S01]  /*a060*/  LDL.LU R3, [R1+0x1f4] ;  /* 0x0001f40001037983 */ /* 0x002ea20000300800 */
[----:B------:R-:W-:Y:S01]  /*a070*/  IMAD.WIDE.U32 R156, R161, R20, R152 ;  /* 0x00000014a19c7225 */ /* 0x000fe200078e0098 */
[----:B------:R-:W-:Y:S01]  /*a080*/  ISETP.GE.AND P2, PT, R19, 0x81, PT ;  /* 0x000000811300780c */ /* 0x000fe20003f46270 */
[----:B------:R-:W-:Y:S01]  /*a090*/  BSSY B1, `(.L_x_282) ;  /* 0x000000e000017945 */ /* 0x000fe20003800000 */
[-C--:B------:R-:W-:Y:S01]  /*a0a0*/  IADD3 R154, P5, P4, R154, R22.reuse, R158 ;  /* 0x000000169a9a7210 */ /* 0x080fe20007cbe09e */
[----:B0-----:R-:W-:Y:S01]  /*a0b0*/  IMAD.X R15, RZ, RZ, UR9, P3 ;  /* 0x00000009ff0f7e24 */ /* 0x001fe200098e06ff */
[----:B------:R-:W-:Y:S02]  /*a0c0*/  ISETP.LT.OR P6, PT, R0, 0x1, !P2 ;  /* 0x000000010000780c */ /* 0x000fe400057c1670 */
[----:B------:R-:W-:Y:S01]  /*a0d0*/  IADD3 R14, P3, R156, R22, RZ ;  /* 0x000000169c0e7210 */ /* 0x000fe20007f7e0ff */
[----:B------:R-:W-:Y:S02]  /*a0e0*/  IMAD R20, R15, R20, RZ ;  /* 0x000000140f147224 */ /* 0x000fe400078e02ff */
[----:B--2---:R-:W-:-:S05]  /*a0f0*/  @!P1 IMAD R3, R3, R17, R2 ;  /* 0x0000001103039224 */ /* 0x004fca00078e0202 */
[----:B------:R0:W-:Y:S01]  /*a100*/  @!P1 STG.E.U8 desc[UR36][R4.64+0xf9], R3 ;  /* 0x0000f90304009986 */ /* 0x0001e2000c101124 */
[C---:B------:R-:W-:Y:S02]  /*a110*/  ISETP.LT.OR P1, PT, R0.reuse, 0xf9, !P0 ;  /* 0x000000f90000780c */ /* 0x040fe40004721670 */
[----:B------:R-:W-:-:S11]  /*a120*/  ISETP.LT.OR P0, PT, R0, 0xfa, !P0 ;  /* 0x000000fa0000780c */ /* 0x000fd60004701670 */
[----:B0-----:R-:W-:Y:S05]  /*a130*/  @P1 BRA `(.L_x_283) ;  /* 0x00000000000c1947 */ /* 0x001fea0003800000 */
[----:B------:R-:W2:Y:S02]  /*a140*/  LDG.E.U8 R16, desc[UR36][R12.64+0xf8] ;  /* 0x0000f8240c107981 */ /* 0x000ea4000c1e1100 */
[----:B--2---:R-:W-:-:S05]  /*a150*/  PRMT R3, R16, 0x8880, RZ ;  /* 0x0000888010037816 */ /* 0x004fca00000000ff */
[----:B------:R-:W-:-:S07]  /*a160*/  IMAD R2, R3, R18, RZ ;  /* 0x0000001203027224 */ /* 0x000fce00078e02ff */
.L_x_283:
[----:B------:R-:W-:Y:S05]  /*a170*/  BSYNC B1 ;  /* 0x0000000000017941 */ /* 0x000fea0003800000 */
.L_x_282:
[----:B------:R-:W2:Y:S01]  /*a180*/  LDL.LU R3, [R1+0x1f8] ;  /* 0x0001f80001037983 */ /* 0x000ea20000300800 */
[----:B------:R-:W-:Y:S01]  /*a190*/  BSSY B1, `(.L_x_284) ;  /* 0x0000008000017945 */ /* 0x000fe20003800000 */
[----:B------:R-:W-:Y:S02]  /*a1a0*/  IMAD R21, R161, R21, R20 ;  /* 0x00000015a1157224 */ /* 0x000fe400078e0214 */
[----:B--2---:R-:W-:-:S05]  /*a1b0*/  @!P1 IMAD R3, R3, R17, R2 ;  /* 0x0000001103039224 */ /* 0x004fca00078e0202 */
[----:B------:R0:W-:Y:S01]  /*a1c0*/  @!P1 STG.E.U8 desc[UR36][R10.64+0xf8], R3 ;  /* 0x0000f8030a009986 */ /* 0x0001e2000c101124 */
[----:B------:R-:W-:Y:S05]  /*a1d0*/  @P0 BRA `(.L_x_285) ;  /* 0x00000000000c0947 */ /* 0x000fea0003800000 */
[----:B------:R-:W0:Y:S02]  /*a1e0*/  LDG.E.U8 R16, desc[UR36][R12.64+0xf9] ;  /* 0x0000f9240c107981 */ /* 0x000e24000c1e1100 */
[----:B0-----:R-:W-:-:S05]  /*a1f0*/  PRMT R3, R16, 0x8880, RZ ;  /* 0x0000888010037816 */ /* 0x001fca00000000ff */
[----:B------:R-:W-:-:S07]  /*a200*/  IMAD R2, R3, R18, RZ ;  /* 0x0000001203027224 */ /* 0x000fce00078e02ff */
.L_x_285:
[----:B------:R-:W-:Y:S05]  /*a210*/  BSYNC B1 ;  /* 0x0000000000017941 */ /* 0x000fea0003800000 */
.L_x_284:
[----:B0-----:R-:W2:Y:S01]  /*a220*/  LDL.LU R3, [R1+0x1fc] ;  /* 0x0001fc0001037983 */ /* 0x001ea20000300800 */
[----:B------:R-:W-:Y:S01]  /*a230*/  BSSY B1, `(.L_x_286) ;  /* 0x0000009000017945 */ /* 0x000fe20003800000 */
[----:B------:R-:W-:Y:S01]  /*a240*/  IADD3.X R15, R23, R157, R21, P3, !PT ;  /* 0x0000009d170f7210 */ /* 0x000fe20001ffe415 */
[----:B------:R-:W-:Y:S02]  /*a250*/  IMAD.IADD R158, R21, 0x1, R159 ;  /* 0x00000001159e7824 */ /* 0x000fe400078e029f */
[----:B--2---:R-:W-:-:S05]  /*a260*/  @!P0 IMAD R3, R3, R17, R2 ;  /* 0x0000001103038224 */ /* 0x004fca00078e0202 */
[----:B------:R0:W-:Y:S01]  /*a270*/  @!P0 STG.E.U8 desc[UR36][R10.64+0xf9], R3 ;  /* 0x0000f9030a008986 */ /* 0x0001e2000c101124 */
[----:B------:R-:W-:Y:S05]  /*a280*/  @P6 BRA `(.L_x_287) ;  /* 0x00000000000c6947 */ /* 0x000fea0003800000 */
[----:B------:R-:W0:Y:S02]  /*a290*/  LDG.E.U8 R16, desc[UR36][R14.64] ;  /* 0x000000240e107981 */ /* 0x000e24000c1e1100 */
[----:B0-----:R-:W-:-:S05]  /*a2a0*/  PRMT R3, R16, 0x8880, RZ ;  /* 0x0000888010037816 */ /* 0x001fca00000000ff */
[----:B------:R-:W-:-:S07]  /*a2b0*/  IMAD R2, R3, R18, RZ ;  /* 0x0000001203027224 */ /* 0x000fce00078e02ff */
.L_x_287:
[----:B------:R-:W-:Y:S05]  /*a2c0*/  BSYNC B1 ;  /* 0x0000000000017941 */ /* 0x000fea0003800000 */
.L_x_286:
[----:B------:R-:W-:Y:S01]  /*a2d0*/  ISETP.LT.OR P3, PT, R0, 0x2, !P2 ;  /* 0x000000020000780c */ /* 0x000fe20005761670 */
[----:B0-----:R-:W-:Y:S01]  /*a2e0*/  @!P6 IMAD R3, R24, R17, R2 ;  /* 0x000000111803e224 */ /* 0x001fe200078e0202 */
[----:B------:R-:W-:Y:S01]  /*a2f0*/  ISETP.GE.AND P0, PT, R19, 0x89, PT ;  /* 0x000000891300780c */ /* 0x000fe20003f06270 */
[----:B------:R-:W-:Y:S01]  /*a300*/  BSSY B1, `(.L_x_288) ;  /* 0x000000b000017945 */ /* 0x000fe20003800000 */
[----:B------:R-:W-:Y:S02]  /*a310*/  IADD3.X R155, R153, R23, R158, P5, P4 ;  /* 0x00000017999b7210 */ /* 0x000fe40002fe849e */
[----:B------:R0:W-:Y:S01]  /*a320*/  @!P6 STG.E.U8 desc[UR36][R6.64], R3 ;  /* 0x000000030600e986 */ /* 0x0001e2000c101124 */
[C---:B------:R-:W-:Y:S02]  /*a330*/  ISETP.LT.OR P4, PT, R0.reuse, 0x1, !P0 ;  /* 0x000000010000780c */ /* 0x040fe40004781670 */
[C---:B------:R-:W-:Y:S02]  /*a340*/  ISETP.LT.OR P5, PT, R0.reuse, 0x2, !P0 ;  /* 0x000000020000780c */ /* 0x040fe400047a1670 */
[----:B------:R-:W-:-:S02]  /*a350*/  ISETP.LT.OR P6, PT, R0, 0x9, !P2 ;  /* 0x000000090000780c */ /* 0x000fc400057c1670 */
[----:B------:R-:W-:Y:S01]  /*a360*/  ISETP.LT.OR P1, PT, R0, 0xa, !P2 ;  /* 0x0000000a0000780c */ /* 0x000fe20005721670 */
[----:B------:R-:W-:-:S12]  /*a370*/  @P3 BRA `(.L_x_289) ;  /* 0x00000000000c3947 */ /* 0x000fd80003800000 */
[----:B------:R-:W0:Y:S02]  /*a380*/  LDG.E.U8 R16, desc[UR36][R14.64+0x1] ;  /* 0x000001240e107981 */ /* 0x000e24000c1e1100 */
[----:B0-----:R-:W-:-:S05]  /*a390*/  PRMT R3, R16, 0x8880, RZ ;  /* 0x0000888010037816 */ /* 0x001fca00000000ff */
[----:B------:R-:W-:-:S07]  /*a3a0*/  IMAD R2, R3, R18, RZ ;  /* 0x0000001203027224 */ /* 0x000fce00078e02ff */
.L_x_289:
[----:B------:R-:W-:Y:S05]  /*a3b0*/  BSYNC B1 ;  /* 0x0000000000017941 */ /* 0x000fea0003800000 */
.L_x_288:
[----:B------:R-:W-:Y:S01]  /*a3c0*/  @!P3 IMAD R25, R25, R17, R2 ;  /* 0x000000111919b224 */ /* 0x000fe200078e0202 */
[----:B------:R-:W-:Y:S04]  /*a3d0*/  BSSY B1, `(.L_x_290) ;  /* 0x0000006000017945 */ /* 0x000fe80003800000 */
[----:B------:R1:W-:Y:S01]  /*a3e0*/  @!P3 STG.E.U8 desc[UR36][R6.64+0x1], R25 ;  /* 0x000001190600b986 */ /* 0x0003e2000c101124 */
[----:B------:R-:W-:Y:S05]  /*a3f0*/  @P4 BRA `(.L_x_291) ;  /* 0x00000000000c4947 */ /* 0x000fea0003800000 */
[----:B------:R-:W0:Y:S02]  /*a400*/  LDG.E.U8 R16, desc[UR36][R154.64] ;  /* 0x000000249a107981 */ /* 0x000e24000c1e1100 */
[----:B0-----:R-:W-:-:S05]  /*a410*/  PRMT R3, R16, 0x8880, RZ ;  /* 0x0000888010037816 */ /* 0x001fca00000000ff */
[----:B------:R-:W-:-:S07]  /*a420*/  IMAD R2, R3, R18, RZ ;  /* 0x0000001203027224 */ /* 0x000fce00078e02ff */
.L_x_291:
[----:B------:R-:W-:Y:S05]  /*a430*/  BSYNC B1 ;  /* 0x0000000000017941 */ /* 0x000fea0003800000 */
.L_x_290:
[----:B0-----:R-:W-:Y:S01]  /*a440*/  @!P4 IMAD R3, R26, R17, R2 ;  /* 0x000000111a03c224 */ /* 0x001fe200078e0202 */
[----:B------:R-:W-:Y:S04]  /*a450*/  BSSY B1, `(.L_x_292) ;  /* 0x0000006000017945 */ /* 0x000fe80003800000 */
[----:B------:R0:W-:Y:S01]  /*a460*/  @!P4 STG.E.U8 desc[UR36][R8.64], R3 ;  /* 0x000000030800c986 */ /* 0x0001e2000c101124 */
[----:B------:R-:W-:Y:S05]  /*a470*/  @P5 BRA `(.L_x_293) ;  /* 0x00000000000c5947 */ /* 0x000fea0003800000 */
[----:B------:R-:W0:Y:S02]  /*a480*/  LDG.E.U8 R16, desc[UR36][R154.64+0x1] ;  /* 0x000001249a107981 */ /* 0x000e24000c1e1100 */
[----:B0-----:R-:W-:-:S05]  /*a490*/  PRMT R3, R16, 0x8880, RZ ;  /* 0x0000888010037816 */ /* 0x001fca00000000ff */
[----:B------:R-:W-:-:S07]  /*a4a0*/  IMAD R2, R3, R18, RZ ;  /* 0x0000001203027224 */ /* 0x000fce00078e02ff */
.L_x_293:
[----:B------:R-:W-:Y:S05]  /*a4b0*/  BSYNC B1 ;  /* 0x0000000000017941 */ /* 0x000fea0003800000 */
.L_x_292:
[----:B------:R-:W-:Y:S01]  /*a4c0*/  @!P5 IMAD R27, R27, R17, R2 ;  /* 0x000000111b1bd224 */ /* 0x000fe200078e0202 */
[----:B------:R-:W-:Y:S04]  /*a4d0*/  BSSY B1, `(.L_x_294) ;  /* 0x0000006000017945 */ /* 0x000fe80003800000 */
[----:B------:R2:W-:Y:S01]  /*a4e0*/  @!P5 STG.E.U8 desc[UR36][R8.64+0x1], R27 ;  /* 0x0000011b0800d986 */ /* 0x0005e2000c101124 */
[----:B------:R-:W-:Y:S05]  /*a4f0*/  @P6 BRA `(.L_x_295) ;  /* 0x00000000000c6947 */ /* 0x000fea0003800000 */
[----:B------:R-:W0:Y:S02]  /*a500*/  LDG.E.U8 R16, desc[UR36][R14.64+0x8] ;  /* 0x000008240e107981 */ /* 0x000e24000c1e1100 */
[----:B0-----:R-:W-:-:S05]  /*a510*/  PRMT R3, R16, 0x8880, RZ ;  /* 0x0000888010037816 */ /* 0x001fca00000000ff */
[----:B------:R-:W-:-:S07]  /*a520*/  IMAD R2, R3, R18, RZ ;  /* 0x0000001203027224 */ /* 0x000fce00078e02ff */
.L_x_295:
[----:B------:R-:W-:Y:S05]  /*a530*/  BSYNC B1 ;  /* 0x0000000000017941 */ /* 0x000fea0003800000 */
.L_x_294:
[----:B0-----:R-:W-:Y:S01]  /*a540*/  @!P6 IMAD R3, R28, R17, R2 ;  /* 0x000000111c03e224 */ /* 0x001fe200078e0202 */
[----:B------:R-:W-:Y:S04]  /*a550*/  BSSY B1, `(.L_x_296) ;  /* 0x0000006000017945 */ /* 0x000fe80003800000 */
[----:B------:R0:W-:Y:S01]  /*a560*/  @!P6 STG.E.U8 desc[UR36][R6.64+0x8], R3 ;  /* 0x000008030600e986 */ /* 0x0001e2000c101124 */
[----:B------:R-:W-:Y:S05]  /*a570*/  @P1 BRA `(.L_x_297) ;  /* 0x00000000000c1947 */ /* 0x000fea0003800000 */
[----:B------:R-:W0:Y:S02]  /*a580*/  LDG.E.U8 R16, desc[UR36][R14.64+0x9] ;  /* 0x000009240e107981 */ /* 0x000e24000c1e1100 */
[----:B0-----:R-:W-:-:S05]  /*a590*/  PRMT R3, R16, 0x8880, RZ ;  /* 0x0000888010037816 */ /* 0x001fca00000000ff */
[----:B------:R-:W-:-:S07]  /*a5a0*/  IMAD R2, R3, R18, RZ ;  /* 0x0000001203027224 */ /* 0x000fce00078e02ff */
.L_x_297:
[----:B------:R-:W-:Y:S05]  /*a5b0*/  BSYNC B1 ;  /* 0x0000000000017941 */ /* 0x000fea0003800000 */
.L_x_296:
[C---:B------:R-:W-:Y:S01]  /*a5c0*/  ISETP.LT.OR P4, PT, R0.reuse, 0x9, !P0 ;  /* 0x000000090000780c */ /* 0x040fe20004781670 */
[----:B------:R-:W-:Y:S01]  /*a5d0*/  @!P1 IMAD R29, R29, R17, R2 ;  /* 0x000000111d1d9224 */ /* 0x000fe200078e0202 */
[----:B------:R-:W-:Y:S01]  /*a5e0*/  BSSY B1, `(.L_x_298) ;  /* 0x000000a000017945 */ /* 0x000fe20003800000 */
[C---:B------:R-:W-:Y:S02]  /*a5f0*/  ISETP.LT.OR P3, PT, R0.reuse, 0xa, !P0 ;  /* 0x0000000a0000780c */ /* 0x040fe40004761670 */
[C---:B------:R-:W-:Y:S01]  /*a600*/  ISETP.LT.OR P5, PT, R0.reuse, 0x11, !P2 ;  /* 0x000000110000780c */ /* 0x040fe200057a1670 */
[----:B------:R3:W-:Y:S01]  /*a610*/  @!P1 STG.E.U8 desc[UR36][R6.64+0x9], R29 ;  /* 0x0000091d06009986 */ /* 0x0007e2000c101124 */
[C---:B------:R-:W-:Y:S02]  /*a620*/  ISETP.LT.OR P6, PT, R0.reuse, 0x12, !P2 ;  /* 0x000000120000780c */ /* 0x040fe400057c1670 */
[----:B------:R-:W-:-:S04]  /*a630*/  ISETP.LT.OR P1, PT, R0, 0x11, !P0 ;  /* 0x000000110000780c */ /* 0x000fc80004721670 */
[----:B------:R-:W-:Y:S09]  /*a640*/  @P4 BRA `(.L_x_299) ;  /* 0x00000000000c4947 */ /* 0x000ff20003800000 */
[----:B------:R-:W0:Y:S02]  /*a650*/  LDG.E.U8 R16, desc[UR36][R154.64+0x8] ;  /* 0x000008249a107981 */ /* 0x000e24000c1e1100 */
[----:B0-----:R-:W-:-:S05]  /*a660*/  PRMT R3, R16, 0x8880, RZ ;  /* 0x0000888010037816 */ /* 0x001fca00000000ff */
[----:B------:R-:W-:-:S07]  /*a670*/  IMAD R2, R3, R18, RZ ;  /* 0x0000001203027224 */ /* 0x000fce00078e02ff */
.L_x_299:
[----:B------:R-:W-:Y:S05]  /*a680*/  BSYNC B1 ;  /* 0x0000000000017941 */ /* 0x000fea0003800000 */
.L_x_298:
[----:B0-----:R-:W-:Y:S01]  /*a690*/  @!P4 IMAD R3, R30, R17, R2 ;  /* 0x000000111e03c224 */ /* 0x001fe200078e0202 */
[----:B------:R-:W-:Y:S04]  /*a6a0*/  BSSY B1, `(.L_x_300) ;  /* 0x0000006000017945 */ /* 0x000fe80003800000 */
[----:B------:R0:W-:Y:S01]  /*a6b0*/  @!P4 STG.E.U8 desc[UR36][R8.64+0x8], R3 ;  /* 0x000008030800c986 */ /* 0x0001e2000c101124 */
[----:B------:R-:W-:Y:S05]  /*a6c0*/  @P3 BRA `(.L_x_301) ;  /* 0x00000000000c3947 */ /* 0x000fea0003800000 */
[----:B------:R-:W0:Y:S02]  /*a6d0*/  LDG.E.U8 R16, desc[UR36][R154.64+0x9] ;  /* 0x000009249a107981 */ /* 0x000e24000c1e1100 */
[----:B0-----:R-:W-:-:S05]  /*a6e0*/  PRMT R3, R16, 0x8880, RZ ;  /* 0x0000888010037816 */ /* 0x001fca00000000ff */
[----:B------:R-:W-:-:S07]  /*a6f0*/  IMAD R2, R3, R18, RZ ;  /* 0x0000001203027224 */ /* 0x000fce00078e02ff */
.L_x_301:
[----:B------:R-:W-:Y:S05]  /*a700*/  BSYNC B1 ;  /* 0x0000000000017941 */ /* 0x000fea0003800000 */
.L_x_300:
[----:B------:R-:W-:Y:S01]  /*a710*/  @!P3 IMAD R31, R31, R17, R2 ;  /* 0x000000111f1fb224 */ /* 0x000fe200078e0202 */
[----:B------:R-:W-:Y:S04]  /*a720*/  BSSY B1, `(.L_x_302) ;  /* 0x0000006000017945 */ /* 0x000fe80003800000 */
[----:B------:R4:W-:Y:S01]  /*a730*/  @!P3 STG.E.U8 desc[UR36][R8.64+0x9], R31 ;  /* 0x0000091f0800b986 */ /* 0x0009e2000c101124 */
[----:B------:R-:W-:Y:S05]  /*a740*/  @P5 BRA `(.L_x_303) ;  /* 0x00000000000c5947 */ /* 0x000fea0003800000 */
[----:B------:R-:W0:Y:S02]  /*a750*/  LDG.E.U8 R16, desc[UR36][R14.64+0x10] ;  /* 0x000010240e107981 */ /* 0x000e24000c1e1100 */
[----:B0-----:R-:W-:-:S05]  /*a760*/  PRMT R3, R16, 0x8880, RZ ;  /* 0x0000888010037816 */ /* 0x001fca00000000ff */
[----:B------:R-:W-:-:S07]  /*a770*/  IMAD R2, R3, R18, RZ ;  /* 0x0000001203027224 */ /* 0x000fce00078e02ff */
.L_x_303:
[----:B------:R-:W-:Y:S05]  /*a780*/  BSYNC B1 ;  /* 0x0000000000017941 */ /* 0x000fea0003800000 */
.L_x_302:
[----:B0-----:R-:W-:Y:S01]  /*a790*/  @!P5 IMAD R3, R32, R17, R2 ;  /* 0x000000112003d224 */ /* 0x001fe200078e0202 */
[----:B------:R-:W-:Y:S04]  /*a7a0*/  BSSY B1, `(.L_x_304) ;  /* 0x0000006000017945 */ /* 0x000fe80003800000 */
[----:B------:R0:W-:Y:S01]  /*a7b0*/  @!P5 STG.E.U8 desc[UR36][R6.64+0x10], R3 ;  /* 0x000010030600d986 */ /* 0x0001e2000c101124 */
[----:B------:R-:W-:Y:S05]  /*a7c0*/  @P6 BRA `(.L_x_305) ;  /* 0x00000000000c6947 */ /* 0x000fea0003800000 */
[----:B------:R-:W0:Y:S02]  /*a7d0*/  LDG.E.U8 R16, desc[UR36][R14.64+0x11] ;  /* 0x000011240e107981 */ /* 0x000e24000c1e1100 */
[----:B0-----:R-:W-:-:S05]  /*a7e0*/  PRMT R3, R16, 0x8880, RZ ;  /* 0x0000888010037816 */ /* 0x001fca00000000ff */
[----:B------:R-:W-:-:S07]  /*a7f0*/  IMAD R2, R3, R18, RZ ;  /* 0x0000001203027224 */ /* 0x000fce00078e02ff */
.L_x_305:
[----:B------:R-:W-:Y:S05]  /*a800*/  BSYNC B1 ;  /* 0x0000000000017941 */ /* 0x000fea0003800000 */
.L_x_304:
[----:B------:R-:W-:Y:S01]  /*a810*/  @!P6 IMAD R33, R33, R17, R2 ;  /* 0x000000112121e224 */ /* 0x000fe200078e0202 */
[----:B------:R-:W-:Y:S04]  /*a820*/  BSSY B1, `(.L_x_306) ;  /* 0x0000006000017945 */ /* 0x000fe80003800000 */
[----:B------:R0:W-:Y:S01]  /*a830*/  @!P6 STG.E.U8 desc[UR36][R6.64+0x11], R33 ;  /* 0x000011210600e986 */ /* 0x0001e2000c101124 */
[----:B------:R-:W-:Y:S05]  /*a840*/  @P1 BRA `(.L_x_307) ;  /* 0x00000000000c1947 */ /* 0x000fea0003800000 */
[----:B------:R-:W0:Y:S02]  /*a850*/  LDG.E.U8 R16, desc[UR36][R154.64+0x10] ;  /* 0x000010249a107981 */ /* 0x000e24000c1e1100 */
[----:B0-----:R-:W-:-:S05]  /*a860*/  PRMT R3, R16, 0x8880, RZ ;  /* 0x0000888010037816 */ /* 0x001fca00000000ff */
[----:B------:R-:W-:-:S07]  /*a870*/  IMAD R2, R3, R18, RZ ;  /* 0x0000001203027224 */ /* 0x000fce00078e02ff */
.L_x_307:
[----:B------:R-:W-:Y:S05]  /*a880*/  BSYNC B1 ;  /* 0x0000000000017941 */ /* 0x000fea0003800000 */
.L_x_306:
[----:B------:R-:W-:Y:S01]  /*a890*/  ISETP.LT.OR P4, PT, R0, 0x12, !P0 ;  /* 0x000000120000780c */ /* 0x000fe20004781670 */
[----:B0-----:R-:W-:Y:S01]  /*a8a0*/  @!P1 IMAD R3, R34, R17, R2 ;  /* 0x0000001122039224 */ /* 0x001fe200078e0202 */
        /* <DEDUP_REMOVED lines=10> */
.L_x_309:
[----:B------:R-:W-:Y:S05]  /*a950*/  BSYNC B1 ;  /* 0x0000000000017941 */ /* 0x000fea0003800000 */
.L_x_308:
[----:B------:R-:W-:Y:S01]  /*a960*/  @!P4 IMAD R35, R35, R17, R2 ;  /* 0x000000112323c224 */ /* 0x000fe200078e0202 */
[----:B------:R-:W-:Y:S04]  /*a970*/  BSSY B1, `(.L_x_310) ;  /* 0x0000006000017945 */ /* 0x000fe80003800000 */
[----:B------:R0:W-:Y:S01]  /*a980*/  @!P4 STG.E.U8 desc[UR36][R8.64+0x11], R35 ;  /* 0x000011230800c986 */ /* 0x0001e2000c101124 */
[----:B------:R-:W-:Y:S05]  /*a990*/  @P3 BRA `(.L_x_311) ;  /* 0x00000000000c3947 */ /* 0x000fea0003800000 */
[----:B------:R-:W0:Y:S02]  /*a9a0*/  LDG.E.U8 R16, desc[UR36][R14.64+0x18] ;  /* 0x000018240e107981 */ /* 0x000e24000c1e1100 */
[----:B0-----:R-:W-:-:S05]  /*a9b0*/  PRMT R3, R16, 0x8880, RZ ;  /* 0x0000888010037816 */ /* 0x001fca00000000ff */
[----:B------:R-:W-:-:S07]  /*a9c0*/  IMAD R2, R3, R18, RZ ;  /* 0x0000001203027224 */ /* 0x000fce00078e02ff */
.L_x_311:
[----:B------:R-:W-:Y:S05]  /*a9d0*/  BSYNC B1 ;  /* 0x0000000000017941 */ /* 0x000fea0003800000 */
.L_x_310:
[----:B0-----:R-:W-:Y:S01]  /*a9e0*/  @!P3 IMAD R3, R36, R17, R2 ;  /* 0x000000112403b224 */ /* 0x001fe200078e0202 */
[----:B------:R-:W-:Y:S04]  /*a9f0*/  BSSY B1, `(.L_x_312) ;  /* 0x0000006000017945 */ /* 0x000fe80003800000 */
[----:B------:R0:W-:Y:S01]  /*aa00*/  @!P3 STG.E.U8 desc[UR36][R6.64+0x18], R3 ;  /* 0x000018030600b986 */ /* 0x0001e2000c101124 */
[----:B------:R-:W-:Y:S05]  /*aa10*/  @P5 BRA `(.L_x_313) ;  /* 0x00000000000c5947 */ /* 0x000fea0003800000 */
[----:B------:R-:W0:Y:S02]  /*aa20*/  LDG.E.U8 R16, desc[UR36][R14.64+0x19] ;  /* 0x000019240e107981 */ /* 0x000e24000c1e1100 */
[----:B0-----:R-:W-:-:S05]  /*aa30*/  PRMT R3, R16, 0x8880, RZ ;  /* 0x0000888010037816 */ /* 0x001fca00000000ff */
[----:B------:R-:W-:-:S07]  /*aa40*/  IMAD R2, R3, R18, RZ ;  /* 0x0000001203027224 */ /* 0x000fce00078e02ff */
.L_x_313:
[----:B------:R-:W-:Y:S05]  /*aa50*/  BSYNC B1 ;  /* 0x0000000000017941 */ /* 0x000fea0003800000 */
.L_x_312:
[----:B------:R-:W-:Y:S01]  /*aa60*/  @!P5 IMAD R37, R37, R17, R2 ;  /* 0x000000112525d224 */ /* 0x000fe200078e0202 */
[----:B------:R-:W-:Y:S04]  /*aa70*/  BSSY B1, `(.L_x_314) ;  /* 0x0000006000017945 */ /* 0x000fe80003800000 */
[----:B------:R0:W-:Y:S01]  /*aa80*/  @!P5 STG.E.U8 desc[UR36][R6.64+0x19], R37 ;  /* 0x000019250600d986 */ /* 0x0001e2000c101124 */
[----:B------:R-:W-:Y:S05]  /*aa90*/  @P6 BRA `(.L_x_315) ;  /* 0x00000000000c6947 */ /* 0x000fea0003800000 */
[----:B------:R-:W0:Y:S02]  /*aaa0*/  LDG.E.U8 R16, desc[UR36][R154.64+0x18] ;  /* 0x000018249a107981 */ /* 0x000e24000c1e1100 */
[----:B0-----:R-:W-:-:S05]  /*aab0*/  PRMT R3, R16, 0x8880, RZ ;  /* 0x0000888010037816 */ /* 0x001fca00000000ff */
[----:B------:R-:W-:-:S07]  /*aac0*/  IMAD R2, R3, R18, RZ ;  /* 0x0000001203027224 */ /* 0x000fce00078e02ff */
.L_x_315:
[----:B------:R-:W-:Y:S05]  /*aad0*/  BSYNC B1 ;  /* 0x0000000000017941 */ /* 0x000fea0003800000 */
.L_x_314:
[----:B0-----:R-:W-:Y:S01]  /*aae0*/  @!P6 IMAD R3, R38, R17, R2 ;  /* 0x000000112603e224 */ /* 0x001fe200078e0202 */
[----:B------:R-:W-:Y:S04]  /*aaf0*/  BSSY B1, `(.L_x_316) ;  /* 0x0000006000017945 */ /* 0x000fe80003800000 */
[----:B------:R0:W-:Y:S01]  /*ab00*/  @!P6 STG.E.U8 desc[UR36][R8.64+0x18], R3 ;  /* 0x000018030800e986 */ /* 0x0001e2000c101124 */
[----:B------:R-:W-:Y:S05]  /*ab10*/  @P1 BRA `(.L_x_317) ;  /* 0x00000000000c1947 */ /* 0x000fea0003800000 */
[----:B------:R-:W0:Y:S02]  /*ab20*/  LDG.E.U8 R16, desc[UR36][R154.64+0x19] ;  /* 0x000019249a107981 */ /* 0x000e24000c1e1100 */
[----:B0-----:R-:W-:-:S05]  /*ab30*/  PRMT R3, R16, 0x8880, RZ ;  /* 0x0000888010037816 */ /* 0x001fca00000000ff */
[----:B------:R-:W-:-:S07]  /*ab40*/  IMAD R2, R3, R18, RZ ;  /* 0x0000001203027224 */ /* 0x000fce00078e02ff */
.L_x_317:
[----:B------:R-:W-:Y:S05]  /*ab50*/  BSYNC B1 ;  /* 0x0000000000017941 */ /* 0x000fea0003800000 */
.L_x_316:
        /* <DEDUP_REMOVED lines=12> */
.L_x_319:
[----:B------:R-:W-:Y:S05]  /*ac20*/  BSYNC B1 ;  /* 0x0000000000017941 */ /* 0x000fea0003800000 */
.L_x_318:
[----:B0-----:R-:W-:Y:S01]  /*ac30*/  @!P4 IMAD R3, R40, R17, R2 ;  /* 0x000000112803c224 */ /* 0x001fe200078e0202 */
[----:B------:R-:W-:Y:S04]  /*ac40*/  BSSY B1, `(.L_x_320) ;  /* 0x0000006000017945 */ /* 0x000fe80003800000 */
[----:B------:R0:W-:Y:S01]  /*ac50*/  @!P4 STG.E.U8 desc[UR36][R6.64+0x20], R3 ;  /* 0x000020030600c986 */ /* 0x0001e2000c101124 */
[----:B------:R-:W-:Y:S05]  /*ac60*/  @P3 BRA `(.L_x_321) ;  /* 0x00000000000c3947 */ /* 0x000fea0003800000 */
[----:B------:R-:W0:Y:S02]  /*ac70*/  LDG.E.U8 R16, desc[UR36][R14.64+0x21] ;  /* 0x000021240e107981 */ /* 0x000e24000c1e1100 */
[----:B0-----:R-:W-:-:S05]  /*ac80*/  PRMT R3, R16, 0x8880, RZ ;  /* 0x0000888010037816 */ /* 0x001fca00000000ff */
[----:B------:R-:W-:-:S07]  /*ac90*/  IMAD R2, R3, R18, RZ ;  /* 0x0000001203027224 */ /* 0x000fce00078e02ff */
.L_x_321:
[----:B------:R-:W-:Y:S05]  /*aca0*/  BSYNC B1 ;  /* 0x0000000000017941 */ /* 0x000fea0003800000 */
.L_x_320:
[----:B------:R-:W-:Y:S01]  /*acb0*/  @!P3 IMAD R41, R41, R17, R2 ;  /* 0x000000112929b224 */ /* 0x000fe200078e0202 */
[----:B------:R-:W-:Y:S04]  /*acc0*/  BSSY B1, `(.L_x_322) ;  /* 0x0000006000017945 */ /* 0x000fe80003800000 */
[----:B------:R0:W-:Y:S01]  /*acd0*/  @!P3 STG.E.U8 desc[UR36][R6.64+0x21], R41 ;  /* 0x000021290600b986 */ /* 0x0001e2000c101124 */
[----:B------:R-:W-:Y:S05]  /*ace0*/  @P5 BRA `(.L_x_323) ;  /* 0x00000000000c5947 */ /* 0x000fea0003800000 */
[----:B------:R-:W0:Y:S02]  /*acf0*/  LDG.E.U8 R16, desc[UR36][R154.64+0x20] ;  /* 0x000020249a107981 */ /* 0x000e24000c1e1100 */
[----:B0-----:R-:W-:-:S05]  /*ad00*/  PRMT R3, R16, 0x8880, RZ ;  /* 0x0000888010037816 */ /* 0x001fca00000000ff */
[----:B------:R-:W-:-:S07]  /*ad10*/  IMAD R2, R3, R18, RZ ;  /* 0x0000001203027224 */ /* 0x000fce00078e02ff */
.L_x_323:
[----:B------:R-:W-:Y:S05]  /*ad20*/  BSYNC B1 ;  /* 0x0000000000017941 */ /* 0x000fea0003800000 */
.L_x_322:
[----:B0-----:R-:W-:Y:S01]  /*ad30*/  @!P5 IMAD R3, R42, R17, R2 ;  /* 0x000000112a03d224 */ /* 0x001fe200078e0202 */
[----:B------:R-:W-:Y:S04]  /*ad40*/  BSSY B1, `(.L_x_324) ;  /* 0x0000006000017945 */ /* 0x000fe80003800000 */
[----:B------:R0:W-:Y:S01]  /*ad50*/  @!P5 STG.E.U8 desc[UR36][R8.64+0x20], R3 ;  /* 0x000020030800d986 */ /* 0x0001e2000c101124 */
[----:B------:R-:W-:Y:S05]  /*ad60*/  @P6 BRA `(.L_x_325) ;  /* 0x00000000000c6947 */ /* 0x000fea0003800000 */
[----:B------:R-:W0:Y:S02]  /*ad70*/  LDG.E.U8 R16, desc[UR36][R154.64+0x21] ;  /* 0x000021249a107981 */ /* 0x000e24000c1e1100 */
[----:B0-----:R-:W-:-:S05]  /*ad80*/  PRMT R3, R16, 0x8880, RZ ;  /* 0x0000888010037816 */ /* 0x001fca00000000ff */
[----:B------:R-:W-:-:S07]  /*ad90*/  IMAD R2, R3, R18, RZ ;  /* 0x0000001203027224 */ /* 0x000fce00078e02ff */
.L_x_325:
[----:B------:R-:W-:Y:S05]  /*ada0*/  BSYNC B1 ;  /* 0x0000000000017941 */ /* 0x000fea0003800000 */
.L_x_324:
[----:B------:R-:W-:Y:S01]  /*adb0*/  @!P6 IMAD R43, R43, R17, R2 ;  /* 0x000000112b2be224 */ /* 0x000fe200078e0202 */
[----:B------:R-:W-:Y:S04]  /*adc0*/  BSSY B1, `(.L_x_326) ;  /* 0x0000006000017945 */ /* 0x000fe80003800000 */
[----:B------:R0:W-:Y:S01]  /*add0*/  @!P6 STG.E.U8 desc[UR36][R8.64+0x21], R43 ;  /* 0x0000212b0800e986 */ /* 0x0001e2000c101124 */
[----:B------:R-:W-:Y:S05]  /*ade0*/  @P1 BRA `(.L_x_327) ;  /* 0x00000000000c1947 */ /* 0x000fea0003800000 */
[----:B------:R-:W0:Y:S02]  /*adf0*/  LDG.E.U8 R16, desc[UR36][R14.64+0x28] ;  /* 0x000028240e107981 */ /* 0x000e24000c1e1100 */
[----:B0-----:R-:W-:-:S05]  /*ae00*/  PRMT R3, R16, 0x8880, RZ ;  /* 0x0000888010037816 */ /* 0x001fca00000000ff */
[----:B------:R-:W-:-:S07]  /*ae10*/  IMAD R2, R3, R18, RZ ;  /* 0x0000001203027224 */ /* 0x000fce00078e02ff */
.L_x_327:
[----:B------:R-:W-:Y:S05]  /*ae20*/  BSYNC B1 ;  /* 0x0000000000017941 */ /* 0x000fea0003800000 */
.L_x_326:
        /* <DEDUP_REMOVED lines=12> */
.L_x_329:
[----:B------:R-:W-:Y:S05]  /*aef0*/  BSYNC B1 ;  /* 0x0000000000017941 */ /* 0x000fea0003800000 */
.L_x_328:
[----:B------:R-:W-:Y:S01]  /*af00*/  @!P4 IMAD R45, R45, R17, R2 ;  /* 0x000000112d2dc224 */ /* 0x000fe200078e0202 */
[----:B------:R-:W-:Y:S04]  /*af10*/  BSSY B1, `(.L_x_330) ;  /* 0x0000006000017945 */ /* 0x000fe80003800000 */
[----:B------:R0:W-:Y:S01]  /*af20*/  @!P4 STG.E.U8 desc[UR36][R6.64+0x29], R45 ;  /* 0x0000292d0600c986 */ /* 0x0001e2000c101124 */
[----:B------:R-:W-:Y:S05]  /*af30*/  @P3 BRA `(.L_x_331) ;  /* 0x00000000000c3947 */ /* 0x000fea0003800000 */
[----:B------:R-:W0:Y:S02]  /*af40*/  LDG.E.U8 R16, desc[UR36][R154.64+0x28] ;  /* 0x000028249a107981 */ /* 0x000e24000c1e1100 */
[----:B0-----:R-:W-:-:S05]  /*af50*/  PRMT R3, R16, 0x8880, RZ ;  /* 0x0000888010037816 */ /* 0x001fca00000000ff */
[----:B------:R-:W-:-:S07]  /*af60*/  IMAD R2, R3, R18, RZ ;  /* 0x0000001203027224 */ /* 0x000fce00078e02ff */
.L_x_331:
[----:B------:R-:W-:Y:S05]  /*af70*/  BSYNC B1 ;  /* 0x0000000000017941 */ /* 0x000fea0003800000 */
.L_x_330:
[----:B0-----:R-:W-:Y:S01]  /*af80*/  @!P3 IMAD R3, R46, R17, R2 ;  /* 0x000000112e03b224 */ /* 0x001fe200078e0202 */
[----:B------:R-:W-:Y:S04]  /*af90*/  BSSY B1, `(.L_x_332) ;  /* 0x0000006000017945 */ /* 0x000fe80003800000 */
[----:B------:R0:W-:Y:S01]  /*afa0*/  @!P3 STG.E.U8 desc[UR36][R8.64+0x28], R3 ;  /* 0x000028030800b986 */ /* 0x0001e2000c101124 */
[----:B------:R-:W-:Y:S05]  /*afb0*/  @P5 BRA `(.L_x_333) ;  /* 0x00000000000c5947 */ /* 0x000fea0003800000 */
[----:B------:R-:W0:Y:S02]  /*afc0*/  LDG.E.U8 R16, desc[UR36][R154.64+0x29] ;  /* 0x000029249a107981 */ /* 0x000e24000c1e1100 */
[----:B0-----:R-:W-:-:S05]  /*afd0*/  PRMT R3, R16, 0x8880, RZ ;  /* 0x0000888010037816 */ /* 0x001fca00000000ff */
[----:B------:R-:W-:-:S07]  /*afe0*/  IMAD R2, R3, R18, RZ ;  /* 0x0000001203027224 */ /* 0x000fce00078e02ff */
.L_x_333:
[----:B------:R-:W-:Y:S05]  /*aff0*/  BSYNC B1 ;  /* 0x0000000000017941 */ /* 0x000fea0003800000 */
.L_x_332:
[----:B------:R-:W-:Y:S01]  /*b000*/  @!P5 IMAD R47, R47, R17, R2 ;  /* 0x000000112f2fd224 */ /* 0x000fe200078e0202 */
[----:B------:R-:W-:Y:S04]  /*b010*/  BSSY B1, `(.L_x_334) ;  /* 0x0000006000017945 */ /* 0x000fe80003800000 */
[----:B------:R0:W-:Y:S01]  /*b020*/  @!P5 STG.E.U8 desc[UR36][R8.64+0x29], R47 ;  /* 0x0000292f0800d986 */ /* 0x0001e2000c101124 */
[----:B------:R-:W-:Y:S05]  /*b030*/  @P6 BRA `(.L_x_335) ;  /* 0x00000000000c6947 */ /* 0x000fea0003800000 */
[----:B------:R-:W0:Y:S02]  /*b040*/  LDG.E.U8 R16, desc[UR36][R14.64+0x30] ;  /* 0x000030240e107981 */ /* 0x000e24000c1e1100 */
[----:B0-----:R-:W-:-:S05]  /*b050*/  PRMT R3, R16, 0x8880, RZ ;  /* 0x0000888010037816 */ /* 0x001fca00000000ff */
[----:B------:R-:W-:-:S07]  /*b060*/  IMAD R2, R3, R18, RZ ;  /* 0x0000001203027224 */ /* 0x000fce00078e02ff */
.L_x_335:
[----:B------:R-:W-:Y:S05]  /*b070*/  BSYNC B1 ;  /* 0x0000000000017941 */ /* 0x000fea0003800000 */
.L_x_334:
[----:B0-----:R-:W-:Y:S01]  /*b080*/  @!P6 IMAD R3, R48, R17, R2 ;  /* 0x000000113003e224 */ /* 0x001fe200078e0202 */
[----:B------:R-:W-:Y:S04]  /*b090*/  BSSY B1, `(.L_x_336) ;  /* 0x0000006000017945 */ /* 0x000fe80003800000 */
[----:B------:R0:W-:Y:S01]  /*b0a0*/  @!P6 STG.E.U8 desc[UR36][R6.64+0x30], R3 ;  /* 0x000030030600e986 */ /* 0x0001e2000c101124 */
[----:B------:R-:W-:Y:S05]  /*b0b0*/  @P1 BRA `(.L_x_337) ;  /* 0x00000000000c1947 */ /* 0x000fea0003800000 */
[----:B------:R-:W0:Y:S02]  /*b0c0*/  LDG.E.U8 R16, desc[UR36][R14.64+0x31] ;  /* 0x000031240e107981 */ /* 0x000e24000c1e1100 */
[----:B0-----:R-:W-:-:S05]  /*b0d0*/  PRMT R3, R16, 0x8880, RZ ;  /* 0x0000888010037816 */ /* 0x001fca00000000ff */
[----:B------:R-:W-:-:S07]  /*b0e0*/  IMAD R2, R3, R18, RZ ;  /* 0x0000001203027224 */ /* 0x000fce00078e02ff */
.L_x_337:
[----:B------:R-:W-:Y:S05]  /*b0f0*/  BSYNC B1 ;  /* 0x0000000000017941 */ /* 0x000fea0003800000 */
.L_x_336:
        /* <DEDUP_REMOVED lines=12> */
.L_x_339:
[----:B------:R-:W-:Y:S05]  /*b1c0*/  BSYNC B1 ;  /* 0x0000000000017941 */ /* 0x000fea0003800000 */
.L_x_338:
[----:B0-----:R-:W-:Y:S01]  /*b1d0*/  @!P4 IMAD R3, R50, R17, R2 ;  /* 0x000000113203c224 */ /* 0x001fe200078e0202 */
[----:B------:R-:W-:Y:S04]  /*b1e0*/  BSSY B1, `(.L_x_340) ;  /* 0x0000006000017945 */ /* 0x000fe80003800000 */
[----:B------:R0:W-:Y:S01]  /*b1f0*/  @!P4 STG.E.U8 desc[UR36][R8.64+0x30], R3 ;  /* 0x000030030800c986 */ /* 0x0001e2000c101124 */
[----:B------:R-:W-:Y:S05]  /*b200*/  @P3 BRA `(.L_x_341) ;  /* 0x00000000000c3947 */ /* 0x000fea0003800000 */
[----:B------:R-:W0:Y:S02]  /*b210*/  LDG.E.U8 R16, desc[UR36][R154.64+0x31] ;  /* 0x000031249a107981 */ /* 0x000e24000c1e1100 */
[----:B0-----:R-:W-:-:S05]  /*b220*/  PRMT R3, R16, 0x8880, RZ ;  /* 0x0000888010037816 */ /* 0x001fca00000000ff */
[----:B------:R-:W-:-:S07]  /*b230*/  IMAD R2, R3, R18, RZ ;  /* 0x0000001203027224 */ /* 0x000fce00078e02ff */
.L_x_341:
[----:B------:R-:W-:Y:S05]  /*b240*/  BSYNC B1 ;  /* 0x0000000000017941 */ /* 0x000fea0003800000 */
.L_x_340:
[----:B------:R-:W-:Y:S01]  /*b250*/  @!P3 IMAD R51, R51, R17, R2 ;  /* 0x000000113333b224 */ /* 0x000fe200078e0202 */
[----:B------:R-:W-:Y:S04]  /*b260*/  BSSY B1, `(.L_x_342) ;  /* 0x0000006000017945 */ /* 0x000fe80003800000 */
[----:B------:R0:W-:Y:S01]  /*b270*/  @!P3 STG.E.U8 desc[UR36][R8.64+0x31], R51 ;  /* 0x000031330800b986 */ /* 0x0001e2000c101124 */
[----:B------:R-:W-:Y:S05]  /*b280*/  @P5 BRA `(.L_x_343) ;  /* 0x00000000000c5947 */ /* 0x000fea0003800000 */
[----:B------:R-:W0:Y:S02]  /*b290*/  LDG.E.U8 R16, desc[UR36][R14.64+0x38] ;  /* 0x000038240e107981 */ /* 0x000e24000c1e1100 */
[----:B0-----:R-:W-:-:S05]  /*b2a0*/  PRMT R3, R16, 0x8880, RZ ;  /* 0x0000888010037816 */ /* 0x001fca00000000ff */
[----:B------:R-:W-:-:S07]  /*b2b0*/  IMAD R2, R3, R18, RZ ;  /* 0x0000001203027224 */ /* 0x000fce00078e02ff */
.L_x_343:
[----:B------:R-:W-:Y:S05]  /*b2c0*/  BSYNC B1 ;  /* 0x0000000000017941 */ /* 0x000fea0003800000 */
.L_x_342:
[----:B0-----:R-:W-:Y:S01]  /*b2d0*/  @!P5 IMAD R3, R52, R17, R2 ;  /* 0x000000113403d224 */ /* 0x001fe200078e0202 */
[----:B------:R-:W-:Y:S04]  /*b2e0*/  BSSY B1, `(.L_x_344) ;  /* 0x0000006000017945 */ /* 0x000fe80003800000 */
[----:B------:R0:W-:Y:S01]  /*b2f0*/  @!P5 STG.E.U8 desc[UR36][R6.64+0x38], R3 ;  /* 0x000038030600d986 */ /* 0x0001e2000c101124 */
[----:B------:R-:W-:Y:S05]  /*b300*/  @P6 BRA `(.L_x_345) ;  /* 0x00000000000c6947 */ /* 0x000fea0003800000 */
[----:B------:R-:W0:Y:S02]  /*b310*/  LDG.E.U8 R16, desc[UR36][R14.64+0x39] ;  /* 0x000039240e107981 */ /* 0x000e24000c1e1100 */
[----:B0-----:R-:W-:-:S05]  /*b320*/  PRMT R3, R16, 0x8880, RZ ;  /* 0x0000888010037816 */ /* 0x001fca00000000ff */
[----:B------:R-:W-:-:S07]  /*b330*/  IMAD R2, R3, R18, RZ ;  /* 0x0000001203027224 */ /* 0x000fce00078e02ff */
.L_x_345:
[----:B------:R-:W-:Y:S05]  /*b340*/  BSYNC B1 ;  /* 0x0000000000017941 */ /* 0x000fea0003800000 */
.L_x_344:
[----:B------:R-:W-:Y:S01]  /*b350*/  @!P6 IMAD R53, R53, R17, R2 ;  /* 0x000000113535e224 */ /* 0x000fe200078e0202 */
[----:B------:R-:W-:Y:S04]  /*b360*/  BSSY B1, `(.L_x_346) ;  /* 0x0000006000017945 */ /* 0x000fe80003800000 */
[----:B------:R0:W-:Y:S01]  /*b370*/  @!P6 STG.E.U8 desc[UR36][R6.64+0x39], R53 ;  /* 0x000039350600e986 */ /* 0x0001e2000c101124 */
[----:B------:R-:W-:Y:S05]  /*b380*/  @P1 BRA `(.L_x_347) ;  /* 0x00000000000c1947 */ /* 0x000fea0003800000 */
[----:B------:R-:W0:Y:S02]  /*b390*/  LDG.E.U8 R16, desc[UR36][R154.64+0x38] ;  /* 0x000038249a107981 */ /* 0x000e24000c1e1100 */
[----:B0-----:R-:W-:-:S05]  /*b3a0*/  PRMT R3, R16, 0x8880, RZ ;  /* 0x0000888010037816 */ /* 0x001fca00000000ff */
[----:B------:R-:W-:-:S07]  /*b3b0*/  IMAD R2, R3, R18, RZ ;  /* 0x0000001203027224 */ /* 0x000fce00078e02ff */
.L_x_347:
[----:B------:R-:W-:Y:S05]  /*b3c0*/  BSYNC B1 ;  /* 0x0000000000017941 */ /* 0x000fea0003800000 */
.L_x_346:
        /* <DEDUP_REMOVED lines=12> */
.L_x_349:
[----:B------:R-:W-:Y:S05]  /*b490*/  BSYNC B1 ;  /* 0x0000000000017941 */ /* 0x000fea0003800000 */
.L_x_348:
[----:B------:R-:W-:Y:S01]  /*b4a0*/  @!P4 IMAD R55, R55, R17, R2 ;  /* 0x000000113737c224 */ /* 0x000fe200078e0202 */
[----:B------:R-:W-:Y:S04]  /*b4b0*/  BSSY B1, `(.L_x_350) ;  /* 0x0000006000017945 */ /* 0x000fe80003800000 */
[----:B------:R0:W-:Y:S01]  /*b4c0*/  @!P4 STG.E.U8 desc[UR36][R8.64+0x39], R55 ;  /* 0x000039370800c986 */ /* 0x0001e2000c101124 */
[----:B------:R-:W-:Y:S05]  /*b4d0*/  @P3 BRA `(.L_x_351) ;  /* 0x00000000000c3947 */ /* 0x000fea0003800000 */
[----:B------:R-:W0:Y:S02]  /*b4e0*/  LDG.E.U8 R16, desc[UR36][R14.64+0x40] ;  /* 0x000040240e107981 */ /* 0x000e24000c1e1100 */
[----:B0-----:R-:W-:-:S05]  /*b4f0*/  PRMT R3, R16, 0x8880, RZ ;  /* 0x0000888010037816 */ /* 0x001fca00000000ff */
[----:B------:R-:W-:-:S07]  /*b500*/  IMAD R2, R3, R18, RZ ;  /* 0x0000001203027224 */ /* 0x000fce00078e02ff */
.L_x_351:
[----:B------:R-:W-:Y:S05]  /*b510*/  BSYNC B1 ;  /* 0x0000000000017941 */ /* 0x000fea0003800000 */
.L_x_350:
[----:B0-----:R-:W-:Y:S01]  /*b520*/  @!P3 IMAD R3, R56, R17, R2 ;  /* 0x000000113803b224 */ /* 0x001fe200078e0202 */
[----:B------:R-:W-:Y:S04]  /*b530*/  BSSY B1, `(.L_x_352) ;  /* 0x0000006000017945 */ /* 0x000fe80003800000 */
[----:B------:R0:W-:Y:S01]  /*b540*/  @!P3 STG.E.U8 desc[UR36][R6.64+0x40], R3 ;  /* 0x000040030600b986 */ /* 0x0001e2000c101124 */
[----:B------:R-:W-:Y:S05]  /*b550*/  @P5 BRA `(.L_x_353) ;  /* 0x00000000000c5947 */ /* 0x000fea0003800000 */
[----:B------:R-:W0:Y:S02]  /*b560*/  LDG.E.U8 R16, desc[UR36][R14.64+0x41] ;  /* 0x000041240e107981 */ /* 0x000e24000c1e1100 */
[----:B0-----:R-:W-:-:S05]  /*b570*/  PRMT R3, R16, 0x8880, RZ ;  /* 0x0000888010037816 */ /* 0x001fca00000000ff */
[----:B------:R-:W-:-:S07]  /*b580*/  IMAD R2, R3, R18, RZ ;  /* 0x0000001203027224 */ /* 0x000fce00078e02ff */
.L_x_353:
[----:B------:R-:W-:Y:S05]  /*b590*/  BSYNC B1 ;  /* 0x0000000000017941 */ /* 0x000fea0003800000 */
.L_x_352:
[----:B------:R-:W-:Y:S01]  /*b5a0*/  @!P5 IMAD R57, R57, R17, R2 ;  /* 0x000000113939d224 */ /* 0x000fe200078e0202 */
[----:B------:R-:W-:Y:S04]  /*b5b0*/  BSSY B1, `(.L_x_354) ;  /* 0x0000006000017945 */ /* 0x000fe80003800000 */
[----:B------:R0:W-:Y:S01]  /*b5c0*/  @!P5 STG.E.U8 desc[UR36][R6.64+0x41], R57 ;  /* 0x000041390600d986 */ /* 0x0001e2000c101124 */
[----:B------:R-:W-:Y:S05]  /*b5d0*/  @P6 BRA `(.L_x_355) ;  /* 0x00000000000c6947 */ /* 0x000fea0003800000 */
[----:B------:R-:W0:Y:S02]  /*b5e0*/  LDG.E.U8 R16, desc[UR36][R154.64+0x40] ;  /* 0x000040249a107981 */ /* 0x000e24000c1e1100 */
[----:B0-----:R-:W-:-:S05]  /*b5f0*/  PRMT R3, R16, 0x8880, RZ ;  /* 0x0000888010037816 */ /* 0x001fca00000000ff */
[----:B------:R-:W-:-:S07]  /*b600*/  IMAD R2, R3, R18, RZ ;  /* 0x0000001203027224 */ /* 0x000fce00078e02ff */
.L_x_355:
[----:B------:R-:W-:Y:S05]  /*b610*/  BSYNC B1 ;  /* 0x0000000000017941 */ /* 0x000fea0003800000 */
.L_x_354:
[----:B0-----:R-:W-:Y:S01]  /*b620*/  @!P6 IMAD R3, R58, R17, R2 ;  /* 0x000000113a03e224 */ /* 0x001fe200078e0202 */
[----:B------:R-:W-:Y:S04]  /*b630*/  BSSY B1, `(.L_x_356) ;  /* 0x0000006000017945 */ /* 0x000fe80003800000 */
[----:B------:R0:W-:Y:S01]  /*b640*/  @!P6 STG.E.U8 desc[UR36][R8.64+0x40], R3 ;  /* 0x000040030800e986 */ /* 0x0001e2000c101124 */
[----:B------:R-:W-:Y:S05]  /*b650*/  @P1 BRA `(.L_x_357) ;  /* 0x00000000000c1947 */ /* 0x000fea0003800000 */
[----:B------:R-:W0:Y:S02]  /*b660*/  LDG.E.U8 R16, desc[UR36][R154.64+0x41] ;  /* 0x000041249a107981 */ /* 0x000e24000c1e1100 */
[----:B0-----:R-:W-:-:S05]  /*b670*/  PRMT R3, R16, 0x8880, RZ ;  /* 0x0000888010037816 */ /* 0x001fca00000000ff */
[----:B------:R-:W-:-:S07]  /*b680*/  IMAD R2, R3, R18, RZ ;  /* 0x0000001203027224 */ /* 0x000fce00078e02ff */
.L_x_357:
[----:B------:R-:W-:Y:S05]  /*b690*/  BSYNC B1 ;  /* 0x0000000000017941 */ /* 0x000fea0003800000 */
.L_x_356:
        /* <DEDUP_REMOVED lines=12> */
.L_x_359:
[----:B------:R-:W-:Y:S05]  /*b760*/  BSYNC B1 ;  /* 0x0000000000017941 */ /* 0x000fea0003800000 */
.L_x_358:
[----:B0-----:R-:W-:Y:S01]  /*b770*/  @!P4 IMAD R3, R60, R17, R2 ;  /* 0x000000113c03c224 */ /* 0x001fe200078e0202 */
[----:B------:R-:W-:Y:S04]  /*b780*/  BSSY B1, `(.L_x_360) ;  /* 0x0000006000017945 */ /* 0x000fe80003800000 */
[----:B------:R0:W-:Y:S01]  /*b790*/  @!P4 STG.E.U8 desc[UR36][R6.64+0x48], R3 ;  /* 0x000048030600c986 */ /* 0x0001e2000c101124 */
[----:B------:R-:W-:Y:S05]  /*b7a0*/  @P3 BRA `(.L_x_361) ;  /* 0x00000000000c3947 */ /* 0x000fea0003800000 */
[----:B------:R-:W0:Y:S02]  /*b7b0*/  LDG.E.U8 R16, desc[UR36][R14.64+0x49] ;  /* 0x000049240e107981 */ /* 0x000e24000c1e1100 */
[----:B0-----:R-:W-:-:S05]  /*b7c0*/  PRMT R3, R16, 0x8880, RZ ;  /* 0x0000888010037816 */ /* 0x001fca00000000ff */
[----:B------:R-:W-:-:S07]  /*b7d0*/  IMAD R2, R3, R18, RZ ;  /* 0x0000001203027224 */ /* 0x000fce00078e02ff */
.L_x_361:
[----:B------:R-:W-:Y:S05]  /*b7e0*/  BSYNC B1 ;  /* 0x0000000000017941 */ /* 0x000fea0003800000 */
.L_x_360:
[----:B------:R-:W-:Y:S01]  /*b7f0*/  @!P3 IMAD R61, R61, R17, R2 ;  /* 0x000000113d3db224 */ /* 0x000fe200078e0202 */
[----:B------:R-:W-:Y:S04]  /*b800*/  BSSY B1, `(.L_x_362) ;  /* 0x0000006000017945 */ /* 0x000fe80003800000 */
[----:B------:R0:W-:Y:S01]  /*b810*/  @!P3 STG.E.U8 desc[UR36][R6.64+0x49], R61 ;  /* 0x0000493d0600b986 */ /* 0x0001e2000c101124 */
[----:B------:R-:W-:Y:S05]  /*b820*/  @P5 BRA `(.L_x_363) ;  /* 0x00000000000c5947 */ /* 0x000fea0003800000 */
[----:B------:R-:W0:Y:S02]  /*b830*/  LDG.E.U8 R16, desc[UR36][R154.64+0x48] ;  /* 0x000048249a107981 */ /* 0x000e24000c1e1100 */
[----:B0-----:R-:W-:-:S05]  /*b840*/  PRMT R3, R16, 0x8880, RZ ;  /* 0x0000888010037816 */ /* 0x001fca00000000ff */
[----:B------:R-:W-:-:S07]  /*b850*/  IMAD R2, R3, R18, RZ ;  /* 0x0000001203027224 */ /* 0x000fce00078e02ff */
.L_x_363:
[----:B------:R-:W-:Y:S05]  /*b860*/  BSYNC B1 ;  /* 0x0000000000017941 */ /* 0x000fea0003800000 */
.L_x_362:
[----:B0-----:R-:W-:Y:S01]  /*b870*/  @!P5 IMAD R3, R62, R17, R2 ;  /* 0x000000113e03d224 */ /* 0x001fe200078e0202 */
[----:B------:R-:W-:Y:S04]  /*b880*/  BSSY B1, `(.L_x_364) ;  /* 0x0000006000017945 */ /* 0x000fe80003800000 */
[----:B------:R0:W-:Y:S01]  /*b890*/  @!P5 STG.E.U8 desc[UR36][R8.64+0x48], R3 ;  /* 0x000048030800d986 */ /* 0x0001e2000c101124 */
[----:B------:R-:W-:Y:S05]  /*b8a0*/  @P6 BRA `(.L_x_365) ;  /* 0x00000000000c6947 */ /* 0x000fea0003800000 */
[----:B------:R-:W0:Y:S02]  /*b8b0*/  LDG.E.U8 R16, desc[UR36][R154.64+0x49] ;  /* 0x000049249a107981 */ /* 0x000e24000c1e1100 */
[----:B0-----:R-:W-:-:S05]  /*b8c0*/  PRMT R3, R16, 0x8880, RZ ;  /* 0x0000888010037816 */ /* 0x001fca00000000ff */
[----:B------:R-:W-:-:S07]  /*b8d0*/  IMAD R2, R3, R18, RZ ;  /* 0x0000001203027224 */ /* 0x000fce00078e02ff */
.L_x_365:
[----:B------:R-:W-:Y:S05]  /*b8e0*/  BSYNC B1 ;  /* 0x0000000000017941 */ /* 0x000fea0003800000 */
.L_x_364:
[----:B------:R-:W-:Y:S01]  /*b8f0*/  @!P6 IMAD R63, R63, R17, R2 ;  /* 0x000000113f3fe224 */ /* 0x000fe200078e0202 */
[----:B------:R-:W-:Y:S04]  /*b900*/  BSSY B1, `(.L_x_366) ;  /* 0x0000006000017945 */ /* 0x000fe80003800000 */
[----:B------:R0:W-:Y:S01]  /*b910*/  @!P6 STG.E.U8 desc[UR36][R8.64+0x49], R63 ;  /* 0x0000493f0800e986 */ /* 0x0001e2000c101124 */
[----:B------:R-:W-:Y:S05]  /*b920*/  @P1 BRA `(.L_x_367) ;  /* 0x00000000000c1947 */ /* 0x000fea0003800000 */
[----:B------:R-:W0:Y:S02]  /*b930*/  LDG.E.U8 R16, desc[UR36][R14.64+0x50] ;  /* 0x000050240e107981 */ /* 0x000e24000c1e1100 */
[----:B0-----:R-:W-:-:S05]  /*b940*/  PRMT R3, R16, 0x8880, RZ ;  /* 0x0000888010037816 */ /* 0x001fca00000000ff */
[----:B------:R-:W-:-:S07]  /*b950*/  IMAD R2, R3, R18, RZ ;  /* 0x0000001203027224 */ /* 0x000fce00078e02ff */
.L_x_367:
[----:B------:R-:W-:Y:S05]  /*b960*/  BSYNC B1 ;  /* 0x0000000000017941 */ /* 0x000fea0003800000 */
.L_x_366:
        /* <DEDUP_REMOVED lines=12> */
.L_x_369:
[----:B------:R-:W-:Y:S05]  /*ba30*/  BSYNC B1 ;  /* 0x0000000000017941 */ /* 0x000fea0003800000 */
.L_x_368:
[----:B------:R-:W-:Y:S01]  /*ba40*/  @!P4 IMAD R65, R65, R17, R2 ;  /* 0x000000114141c224 */ /* 0x000fe200078e0202 */
[----:B------:R-:W-:Y:S04]  /*ba50*/  BSSY B1, `(.L_x_370) ;  /* 0x0000006000017945 */ /* 0x000fe80003800000 */
[----:B------:R0:W-:Y:S01]  /*ba60*/  @!P4 STG.E.U8 desc[UR36][R6.64+0x51], R65 ;  /* 0x000051410600c986 */ /* 0x0001e2000c101124 */
[----:B------:R-:W-:Y:S05]  /*ba70*/  @P3 BRA `(.L_x_371) ;  /* 0x00000000000c3947 */ /* 0x000fea0003800000 */
[----:B------:R-:W0:Y:S02]  /*ba80*/  LDG.E.U8 R16, desc[UR36][R154.64+0x50] ;  /* 0x000050249a107981 */ /* 0x000e24000c1e1100 */
[----:B0-----:R-:W-:-:S05]  /*ba90*/  PRMT R3, R16, 0x8880, RZ ;  /* 0x0000888010037816 */ /* 0x001fca00000000ff */
[----:B------:R-:W-:-:S07]  /*baa0*/  IMAD R2, R3, R18, RZ ;  /* 0x0000001203027224 */ /* 0x000fce00078e02ff */
.L_x_371:
[----:B------:R-:W-:Y:S05]  /*bab0*/  BSYNC B1 ;  /* 0x0000000000017941 */ /* 0x000fea0003800000 */
.L_x_370:
[----:B0-----:R-:W-:Y:S01]  /*bac0*/  @!P3 IMAD R3, R66, R17, R2 ;  /* 0x000000114203b224 */ /* 0x001fe200078e0202 */
[----:B------:R-:W-:Y:S04]  /*bad0*/  BSSY B1, `(.L_x_372) ;  /* 0x0000006000017945 */ /* 0x000fe80003800000 */
[----:B------:R0:W-:Y:S01]  /*bae0*/  @!P3 STG.E.U8 desc[UR36][R8.64+0x50], R3 ;  /* 0x000050030800b986 */ /* 0x0001e2000c101124 */
[----:B------:R-:W-:Y:S05]  /*baf0*/  @P5 BRA `(.L_x_373) ;  /* 0x00000000000c5947 */ /* 0x000fea0003800000 */
[----:B------:R-:W0:Y:S02]  /*bb00*/  LDG.E.U8 R16, desc[UR36][R154.64+0x51] ;  /* 0x000051249a107981 */ /* 0x000e24000c1e1100 */
[----:B0-----:R-:W-:-:S05]  /*bb10*/  PRMT R3, R16, 0x8880, RZ ;  /* 0x0000888010037816 */ /* 0x001fca00000000ff */
[----:B------:R-:W-:-:S07]  /*bb20*/  IMAD R2, R3, R18, RZ ;  /* 0x0000001203027224 */ /* 0x000fce00078e02ff */
.L_x_373:
[----:B------:R-:W-:Y:S05]  /*bb30*/  BSYNC B1 ;  /* 0x0000000000017941 */ /* 0x000fea0003800000 */
.L_x_372:
[----:B------:R-:W-:Y:S01]  /*bb40*/  @!P5 IMAD R67, R67, R17, R2 ;  /* 0x000000114343d224 */ /* 0x000fe200078e0202 */
[----:B------:R-:W-:Y:S04]  /*bb50*/  BSSY B1, `(.L_x_374) ;  /* 0x0000006000017945 */ /* 0x000fe80003800000 */
[----:B------:R0:W-:Y:S01]  /*bb60*/  @!P5 STG.E.U8 desc[UR36][R8.64+0x51], R67 ;  /* 0x000051430800d986 */ /* 0x0001e2000c101124 */
[----:B------:R-:W-:Y:S05]  /*bb70*/  @P6 BRA `(.L_x_375) ;  /* 0x00000000000c6947 */ /* 0x000fea0003800000 */
[----:B------:R-:W0:Y:S02]  /*bb80*/  LDG.E.U8 R16, desc[UR36][R14.64+0x58] ;  /* 0x000058240e107981 */ /* 0x000e24000c1e1100 */
[----:B0-----:R-:W-:-:S05]  /*bb90*/  PRMT R3, R16, 0x8880, RZ ;  /* 0x0000888010037816 */ /* 0x001fca00000000ff */
[----:B------:R-:W-:-:S07]  /*bba0*/  IMAD R2, R3, R18, RZ ;  /* 0x0000001203027224 */ /* 0x000fce00078e02ff */
.L_x_375:
[----:B------:R-:W-:Y:S05]  /*bbb0*/  BSYNC B1 ;  /* 0x0000000000017941 */ /* 0x000fea0003800000 */
.L_x_374:
[----:B0-----:R-:W-:Y:S01]  /*bbc0*/  @!P6 IMAD R3, R68, R17, R2 ;  /* 0x000000114403e224 */ /* 0x001fe200078e0202 */
[----:B------:R-:W-:Y:S04]  /*bbd0*/  BSSY B1, `(.L_x_376) ;  /* 0x0000006000017945 */ /* 0x000fe80003800000 */
[----:B------:R0:W-:Y:S01]  /*bbe0*/  @!P6 STG.E.U8 desc[UR36][R6.64+0x58], R3 ;  /* 0x000058030600e986 */ /* 0x0001e2000c101124 */
[----:B------:R-:W-:Y:S05]  /*bbf0*/  @P1 BRA `(.L_x_377) ;  /* 0x00000000000c1947 */ /* 0x000fea0003800000 */
[----:B------:R-:W0:Y:S02]  /*bc00*/  LDG.E.U8 R16, desc[UR36][R14.64+0x59] ;  /* 0x000059240e107981 */ /* 0x000e24000c1e1100 */
[----:B0-----:R-:W-:-:S05]  /*bc10*/  PRMT R3, R16, 0x8880, RZ ;  /* 0x0000888010037816 */ /* 0x001fca00000000ff */
[----:B------:R-:W-:-:S07]  /*bc20*/  IMAD R2, R3, R18, RZ ;  /* 0x0000001203027224 */ /* 0x000fce00078e02ff */
.L_x_377:
[----:B------:R-:W-:Y:S05]  /*bc30*/  BSYNC B1 ;  /* 0x0000000000017941 */ /* 0x000fea0003800000 */
.L_x_376:
        /* <DEDUP_REMOVED lines=12> */
.L_x_379:
[----:B------:R-:W-:Y:S05]  /*bd00*/  BSYNC B1 ;  /* 0x0000000000017941 */ /* 0x000fea0003800000 */
.L_x_378:
[----:B0-----:R-:W-:Y:S01]  /*bd10*/  @!P4 IMAD R3, R70, R17, R2 ;  /* 0x000000114603c224 */ /* 0x001fe200078e0202 */
[----:B------:R-:W-:Y:S04]  /*bd20*/  BSSY B1, `(.L_x_380) ;  /* 0x0000006000017945 */ /* 0x000fe80003800000 */
[----:B------:R0:W-:Y:S01]  /*bd30*/  @!P4 STG.E.U8 desc[UR36][R8.64+0x58], R3 ;  /* 0x000058030800c986 */ /* 0x0001e2000c101124 */
[----:B------:R-:W-:Y:S05]  /*bd40*/  @P3 BRA `(.L_x_381) ;  /* 0x00000000000c3947 */ /* 0x000fea0003800000 */
[----:B------:R-:W0:Y:S02]  /*bd50*/  LDG.E.U8 R16, desc[UR36][R154.64+0x59] ;  /* 0x000059249a107981 */ /* 0x000e24000c1e1100 */
[----:B0-----:R-:W-:-:S05]  /*bd60*/  PRMT R3, R16, 0x8880, RZ ;  /* 0x0000888010037816 */ /* 0x001fca00000000ff */
[----:B------:R-:W-:-:S07]  /*bd70*/  IMAD R2, R3, R18, RZ ;  /* 0x0000001203027224 */ /* 0x000fce00078e02ff */
.L_x_381:
[----:B------:R-:W-:Y:S05]  /*bd80*/  BSYNC B1 ;  /* 0x0000000000017941 */ /* 0x000fea0003800000 */
.L_x_380:
[----:B------:R-:W-:Y:S01]  /*bd90*/  @!P3 IMAD R71, R71, R17, R2 ;  /* 0x000000114747b224 */ /* 0x000fe200078e0202 */
[----:B------:R-:W-:Y:S04]  /*bda0*/  BSSY B1, `(.L_x_382) ;  /* 0x0000006000017945 */ /* 0x000fe80003800000 */
[----:B------:R0:W-:Y:S01]  /*bdb0*/  @!P3 STG.E.U8 desc[UR36][R8.64+0x59], R71 ;  /* 0x000059470800b986 */ /* 0x0001e2000c101124 */
[----:B------:R-:W-:Y:S05]  /*bdc0*/  @P5 BRA `(.L_x_383) ;  /* 0x00000000000c5947 */ /* 0x000fea0003800000 */
[----:B------:R-:W0:Y:S02]  /*bdd0*/  LDG.E.U8 R16, desc[UR36][R14.64+0x60] ;  /* 0x000060240e107981 */ /* 0x000e24000c1e1100 */
[----:B0-----:R-:W-:-:S05]  /*bde0*/  PRMT R3, R16, 0x8880, RZ ;  /* 0x0000888010037816 */ /* 0x001fca00000000ff */
[----:B------:R-:W-:-:S07]  /*bdf0*/  IMAD R2, R3, R18, RZ ;  /* 0x0000001203027224 */ /* 0x000fce00078e02ff */
.L_x_383:
[----:B------:R-:W-:Y:S05]  /*be00*/  BSYNC B1 ;  /* 0x0000000000017941 */ /* 0x000fea0003800000 */
.L_x_382:
[----:B0-----:R-:W-:Y:S01]  /*be10*/  @!P5 IMAD R3, R72, R17, R2 ;  /* 0x000000114803d224 */ /* 0x001fe200078e0202 */
[----:B------:R-:W-:Y:S04]  /*be20*/  BSSY B1, `(.L_x_384) ;  /* 0x0000006000017945 */ /* 0x000fe80003800000 */
[----:B------:R0:W-:Y:S01]  /*be30*/  @!P5 STG.E.U8 desc[UR36][R6.64+0x60], R3 ;  /* 0x000060030600d986 */ /* 0x0001e2000c101124 */
[----:B------:R-:W-:Y:S05]  /*be40*/  @P6 BRA `(.L_x_385) ;  /* 0x00000000000c6947 */ /* 0x000fea0003800000 */
[----:B------:R-:W0:Y:S02]  /*be50*/  LDG.E.U8 R16, desc[UR36][R14.64+0x61] ;  /* 0x000061240e107981 */ /* 0x000e24000c1e1100 */
[----:B0-----:R-:W-:-:S05]  /*be60*/  PRMT R3, R16, 0x8880, RZ ;  /* 0x0000888010037816 */ /* 0x001fca00000000ff */
[----:B------:R-:W-:-:S07]  /*be70*/  IMAD R2, R3, R18, RZ ;  /* 0x0000001203027224 */ /* 0x000fce00078e02ff */
.L_x_385:
[----:B------:R-:W-:Y:S05]  /*be80*/  BSYNC B1 ;  /* 0x0000000000017941 */ /* 0x000fea0003800000 */
.L_x_384:
[----:B------:R-:W-:Y:S01]  /*be90*/  @!P6 IMAD R73, R73, R17, R2 ;  /* 0x000000114949e224 */ /* 0x000fe200078e0202 */
[----:B------:R-:W-:Y:S04]  /*bea0*/  BSSY B1, `(.L_x_386) ;  /* 0x0000006000017945 */ /* 0x000fe80003800000 */
[----:B------:R0:W-:Y:S01]  /*beb0*/  @!P6 STG.E.U8 desc[UR36][R6.64+0x61], R73 ;  /* 0x000061490600e986 */ /* 0x0001e2000c101124 */
[----:B------:R-:W-:Y:S05]  /*bec0*/  @P1 BRA `(.L_x_387) ;  /* 0x00000000000c1947 */ /* 0x000fea0003800000 */
[----:B------:R-:W0:Y:S02]  /*bed0*/  LDG.E.U8 R16, desc[UR36][R154.64+0x60] ;  /* 0x000060249a107981 */ /* 0x000e24000c1e1100 */
[----:B0-----:R-:W-:-:S05]  /*bee0*/  PRMT R3, R16, 0x8880, RZ ;  /* 0x0000888010037816 */ /* 0x001fca00000000ff */
[----:B------:R-:W-:-:S07]  /*bef0*/  IMAD R2, R3, R18, RZ ;  /* 0x0000001203027224 */ /* 0x000fce00078e02ff */
.L_x_387:
[----:B------:R-:W-:Y:S05]  /*bf00*/  BSYNC B1 ;  /* 0x0000000000017941 */ /* 0x000fea0003800000 */
.L_x_386:
        /* <DEDUP_REMOVED lines=12> */
.L_x_389:
[----:B------:R-:W-:Y:S05]  /*bfd0*/  BSYNC B1 ;  /* 0x0000000000017941 */ /* 0x000fea0003800000 */
.L_x_388:
[----:B------:R-:W-:Y:S01]  /*bfe0*/  @!P4 IMAD R75, R75, R17, R2 ;  /* 0x000000114b4bc224 */ /* 0x000fe200078e0202 */
[----:B------:R-:W-:Y:S04]  /*bff0*/  BSSY B1, `(.L_x_390) ;  /* 0x0000006000017945 */ /* 0x000fe80003800000 */
[----:B------:R0:W-:Y:S01]  /*c000*/  @!P4 STG.E.U8 desc[UR36][R8.64+0x61], R75 ;  /* 0x0000614b0800c986 */ /* 0x0001e2000c101124 */
[----:B------:R-:W-:Y:S05]  /*c010*/  @P3 BRA `(.L_x_391) ;  /* 0x00000000000c3947 */ /* 0x000fea0003800000 */
[----:B------:R-:W0:Y:S02]  /*c020*/  LDG.E.U8 R16, desc[UR36][R14.64+0x68] ;  /* 0x000068240e107981 */ /* 0x000e24000c1e1100 */
[----:B0-----:R-:W-:-:S05]  /*c030*/  PRMT R3, R16, 0x8880, RZ ;  /* 0x0000888010037816 */ /* 0x001fca00000000ff */
[----:B------:R-:W-:-:S07]  /*c040*/  IMAD R2, R3, R18, RZ ;  /* 0x0000001203027224 */ /* 0x000fce00078e02ff */
.L_x_391:
[----:B------:R-:W-:Y:S05]  /*c050*/  BSYNC B1 ;  /* 0x0000000000017941 */ /* 0x000fea0003800000 */
.L_x_390:
[----:B0-----:R-:W-:Y:S01]  /*c060*/  @!P3 IMAD R3, R76, R17, R2 ;  /* 0x000000114c03b224 */ /* 0x001fe200078e0202 */
[----:B------:R-:W-:Y:S04]  /*c070*/  BSSY B1, `(.L_x_392) ;  /* 0x0000006000017945 */ /* 0x000fe80003800000 */
[----:B------:R0:W-:Y:S01]  /*c080*/  @!P3 STG.E.U8 desc[UR36][R6.64+0x68], R3 ;  /* 0x000068030600b986 */ /* 0x0001e2000c101124 */
[----:B------:R-:W-:Y:S05]  /*c090*/  @P5 BRA `(.L_x_393) ;  /* 0x00000000000c5947 */ /* 0x000fea0003800000 */
[----:B------:R-:W0:Y:S02]  /*c0a0*/  LDG.E.U8 R16, desc[UR36][R14.64+0x69] ;  /* 0x000069240e107981 */ /* 0x000e24000c1e1100 */
[----:B0-----:R-:W-:-:S05]  /*c0b0*/  PRMT R3, R16, 0x8880, RZ ;  /* 0x0000888010037816 */ /* 0x001fca00000000ff */
[----:B------:R-:W-:-:S07]  /*c0c0*/  IMAD R2, R3, R18, RZ ;  /* 0x0000001203027224 */ /* 0x000fce00078e02ff */
.L_x_393:
[----:B------:R-:W-:Y:S05]  /*c0d0*/  BSYNC B1 ;  /* 0x0000000000017941 */ /* 0x000fea0003800000 */
.L_x_392:
[----:B------:R-:W-:Y:S01]  /*c0e0*/  @!P5 IMAD R77, R77, R17, R2 ;  /* 0x000000114d4dd224 */ /* 0x000fe200078e0202 */
[----:B------:R-:W-:Y:S04]  /*c0f0*/  BSSY B1, `(.L_x_394) ;  /* 0x0000006000017945 */ /* 0x000fe80003800000 */
[----:B------:R0:W-:Y:S01]  /*c100*/  @!P5 STG.E.U8 desc[UR36][R6.64+0x69], R77 ;  /* 0x0000694d0600d986 */ /* 0x0001e2000c101124 */
[----:B------:R-:W-:Y:S05]  /*c110*/  @P6 BRA `(.L_x_395) ;  /* 0x00000000000c6947 */ /* 0x000fea0003800000 */
[----:B------:R-:W0:Y:S02]  /*c120*/  LDG.E.U8 R16, desc[UR36][R154.64+0x68] ;  /* 0x000068249a107981 */ /* 0x000e24000c1e1100 */
[----:B0-----:R-:W-:-:S05]  /*c130*/  PRMT R3, R16, 0x8880, RZ ;  /* 0x0000888010037816 */ /* 0x001fca00000000ff */
[----:B------:R-:W-:-:S07]  /*c140*/  IMAD R2, R3, R18, RZ ;  /* 0x0000001203027224 */ /* 0x000fce00078e02ff */
.L_x_395:
[----:B------:R-:W-:Y:S05]  /*c150*/  BSYNC B1 ;  /* 0x0000000000017941 */ /* 0x000fea0003800000 */
.L_x_394:
[----:B0-----:R-:W-:Y:S01]  /*c160*/  @!P6 IMAD R3, R78, R17, R2 ;  /* 0x000000114e03e224 */ /* 0x001fe200078e0202 */
[----:B------:R-:W-:Y:S04]  /*c170*/  BSSY B1, `(.L_x_396) ;  /* 0x0000006000017945 */ /* 0x000fe80003800000 */
[----:B------:R0:W-:Y:S01]  /*c180*/  @!P6 STG.E.U8 desc[UR36][R8.64+0x68], R3 ;  /* 0x000068030800e986 */ /* 0x0001e2000c101124 */
[----:B------:R-:W-:Y:S05]  /*c190*/  @P1 BRA `(.L_x_397) ;  /* 0x00000000000c1947 */ /* 0x000fea0003800000 */
[----:B------:R-:W0:Y:S02]  /*c1a0*/  LDG.E.U8 R16, desc[UR36][R154.64+0x69] ;  /* 0x000069249a107981 */ /* 0x000e24000c1e1100 */
[----:B0-----:R-:W-:-:S05]  /*c1b0*/  PRMT R3, R16, 0x8880, RZ ;  /* 0x0000888010037816 */ /* 0x001fca00000000ff */
[----:B------:R-:W-:-:S07]  /*c1c0*/  IMAD R2, R3, R18, RZ ;  /* 0x0000001203027224 */ /* 0x000fce00078e02ff */
.L_x_397:
[----:B------:R-:W-:Y:S05]  /*c1d0*/  BSYNC B1 ;  /* 0x0000000000017941 */ /* 0x000fea0003800000 */
.L_x_396:
        /* <DEDUP_REMOVED lines=12> */
.L_x_399:
[----:B------:R-:W-:Y:S05]  /*c2a0*/  BSYNC B1 ;  /* 0x0000000000017941 */ /* 0x000fea0003800000 */
.L_x_398:
[----:B0-----:R-:W-:Y:S01]  /*c2b0*/  @!P4 IMAD R3, R80, R17, R2 ;  /* 0x000000115003c224 */ /* 0x001fe200078e0202 */
[----:B------:R-:W-:Y:S04]  /*c2c0*/  BSSY B1, `(.L_x_400) ;  /* 0x0000006000017945 */ /* 0x000fe80003800000 */
[----:B------:R0:W-:Y:S01]  /*c2d0*/  @!P4 STG.E.U8 desc[UR36][R6.64+0x70], R3 ;  /* 0x000070030600c986 */ /* 0x0001e2000c101124 */
[----:B------:R-:W-:Y:S05]  /*c2e0*/  @P3 BRA `(.L_x_401) ;  /* 0x00000000000c3947 */ /* 0x000fea0003800000 */
[----:B------:R-:W0:Y:S02]  /*c2f0*/  LDG.E.U8 R16, desc[UR36][R14.64+0x71] ;  /* 0x000071240e107981 */ /* 0x000e24000c1e1100 */
[----:B0-----:R-:W-:-:S05]  /*c300*/  PRMT R3, R16, 0x8880, RZ ;  /* 0x0000888010037816 */ /* 0x001fca00000000ff */
[----:B------:R-:W-:-:S07]  /*c310*/  IMAD R2, R3, R18, RZ ;  /* 0x0000001203027224 */ /* 0x000fce00078e02ff */
.L_x_401:
[----:B------:R-:W-:Y:S05]  /*c320*/  BSYNC B1 ;  /* 0x0000000000017941 */ /* 0x000fea0003800000 */
.L_x_400:
[----:B------:R-:W-:Y:S01]  /*c330*/  @!P3 IMAD R81, R81, R17, R2 ;  /* 0x000000115151b224 */ /* 0x000fe200078e0202 */
[----:B------:R-:W-:Y:S04]  /*c340*/  BSSY B1, `(.L_x_402) ;  /* 0x0000006000017945 */ /* 0x000fe80003800000 */
[----:B------:R0:W-:Y:S01]  /*c350*/  @!P3 STG.E.U8 desc[UR36][R6.64+0x71], R81 ;  /* 0x000071510600b986 */ /* 0x0001e2000c101124 */
[----:B------:R-:W-:Y:S05]  /*c360*/  @P5 BRA `(.L_x_403) ;  /* 0x00000000000c5947 */ /* 0x000fea0003800000 */
[----:B------:R-:W0:Y:S02]  /*c370*/  LDG.E.U8 R16, desc[UR36][R154.64+0x70] ;  /* 0x000070249a107981 */ /* 0x000e24000c1e1100 */
[----:B0-----:R-:W-:-:S05]  /*c380*/  PRMT R3, R16, 0x8880, RZ ;  /* 0x0000888010037816 */ /* 0x001fca00000000ff */
[----:B------:R-:W-:-:S07]  /*c390*/  IMAD R2, R3, R18, RZ ;  /* 0x0000001203027224 */ /* 0x000fce00078e02ff */
.L_x_403:
[----:B------:R-:W-:Y:S05]  /*c3a0*/  BSYNC B1 ;  /* 0x0000000000017941 */ /* 0x000fea0003800000 */
.L_x_402:
[----:B0-----:R-:W-:Y:S01]  /*c3b0*/  @!P5 IMAD R3, R82, R17, R2 ;  /* 0x000000115203d224 */ /* 0x001fe200078e0202 */
[----:B------:R-:W-:Y:S04]  /*c3c0*/  BSSY B1, `(.L_x_404) ;  /* 0x0000006000017945 */ /* 0x000fe80003800000 */
[----:B------:R0:W-:Y:S01]  /*c3d0*/  @!P5 STG.E.U8 desc[UR36][R8.64+0x70], R3 ;  /* 0x000070030800d986 */ /* 0x0001e2000c101124 */
[----:B------:R-:W-:Y:S05]  /*c3e0*/  @P6 BRA `(.L_x_405) ;  /* 0x00000000000c6947 */ /* 0x000fea0003800000 */
[----:B------:R-:W0:Y:S02]  /*c3f0*/  LDG.E.U8 R16, desc[UR36][R154.64+0x71] ;  /* 0x000071249a107981 */ /* 0x000e24000c1e1100 */
[----:B0-----:R-:W-:-:S05]  /*c400*/  PRMT R3, R16, 0x8880, RZ ;  /* 0x0000888010037816 */ /* 0x001fca00000000ff */
[----:B------:R-:W-:-:S07]  /*c410*/  IMAD R2, R3, R18, RZ ;  /* 0x0000001203027224 */ /* 0x000fce00078e02ff */
.L_x_405:
[----:B------:R-:W-:Y:S05]  /*c420*/  BSYNC B1 ;  /* 0x0000000000017941 */ /* 0x000fea0003800000 */
.L_x_404:
[----:B------:R-:W-:Y:S01]  /*c430*/  @!P6 IMAD R83, R83, R17, R2 ;  /* 0x000000115353e224 */ /* 0x000fe200078e0202 */
[----:B------:R-:W-:Y:S04]  /*c440*/  BSSY B1, `(.L_x_406) ;  /* 0x0000006000017945 */ /* 0x000fe80003800000 */
[----:B------:R0:W-:Y:S01]  /*c450*/  @!P6 STG.E.U8 desc[UR36][R8.64+0x71], R83 ;  /* 0x000071530800e986 */ /* 0x0001e2000c101124 */
[----:B------:R-:W-:Y:S05]  /*c460*/  @P1 BRA `(.L_x_407) ;  /* 0x00000000000c1947 */ /* 0x000fea0003800000 */
[----:B------:R-:W0:Y:S02]  /*c470*/  LDG.E.U8 R16, desc[UR36][R14.64+0x78] ;  /* 0x000078240e107981 */ /* 0x000e24000c1e1100 */
[----:B0-----:R-:W-:-:S05]  /*c480*/  PRMT R3, R16, 0x8880, RZ ;  /* 0x0000888010037816 */ /* 0x001fca00000000ff */
[----:B------:R-:W-:-:S07]  /*c490*/  IMAD R2, R3, R18, RZ ;  /* 0x0000001203027224 */ /* 0x000fce00078e02ff */
.L_x_407:
[----:B------:R-:W-:Y:S05]  /*c4a0*/  BSYNC B1 ;  /* 0x0000000000017941 */ /* 0x000fea0003800000 */
.L_x_406:
        /* <DEDUP_REMOVED lines=12> */
.L_x_409:
[----:B------:R-:W-:Y:S05]  /*c570*/  BSYNC B1 ;  /* 0x0000000000017941 */ /* 0x000fea0003800000 */
.L_x_408:
[----:B------:R-:W-:Y:S01]  /*c580*/  @!P4 IMAD R85, R85, R17, R2 ;  /* 0x000000115555c224 */ /* 0x000fe200078e0202 */
[----:B------:R-:W-:Y:S04]  /*c590*/  BSSY B1, `(.L_x_410) ;  /* 0x0000006000017945 */ /* 0x000fe80003800000 */
[----:B------:R0:W-:Y:S01]  /*c5a0*/  @!P4 STG.E.U8 desc[UR36][R6.64+0x79], R85 ;  /* 0x000079550600c986 */ /* 0x0001e2000c101124 */
[----:B------:R-:W-:Y:S05]  /*c5b0*/  @P3 BRA `(.L_x_411) ;  /* 0x00000000000c3947 */ /* 0x000fea0003800000 */
[----:B------:R-:W0:Y:S02]  /*c5c0*/  LDG.E.U8 R16, desc[UR36][R154.64+0x78] ;  /* 0x000078249a107981 */ /* 0x000e24000c1e1100 */
[----:B0-----:R-:W-:-:S05]  /*c5d0*/  PRMT R3, R16, 0x8880, RZ ;  /* 0x0000888010037816 */ /* 0x001fca00000000ff */
[----:B------:R-:W-:-:S07]  /*c5e0*/  IMAD R2, R3, R18, RZ ;  /* 0x0000001203027224 */ /* 0x000fce00078e02ff */
.L_x_411:
[----:B------:R-:W-:Y:S05]  /*c5f0*/  BSYNC B1 ;  /* 0x0000000000017941 */ /* 0x000fea0003800000 */
.L_x_410:
[----:B0-----:R-:W-:Y:S01]  /*c600*/  @!P3 IMAD R3, R86, R17, R2 ;  /* 0x000000115603b224 */ /* 0x001fe200078e0202 */
[----:B------:R-:W-:Y:S04]  /*c610*/  BSSY B1, `(.L_x_412) ;  /* 0x0000006000017945 */ /* 0x000fe80003800000 */
[----:B------:R0:W-:Y:S01]  /*c620*/  @!P3 STG.E.U8 desc[UR36][R8.64+0x78], R3 ;  /* 0x000078030800b986 */ /* 0x0001e2000c101124 */
[----:B------:R-:W-:Y:S05]  /*c630*/  @P5 BRA `(.L_x_413) ;  /* 0x00000000000c5947 */ /* 0x000fea0003800000 */
[----:B------:R-:W0:Y:S02]  /*c640*/  LDG.E.U8 R16, desc[UR36][R154.64+0x79] ;  /* 0x000079249a107981 */ /* 0x000e24000c1e1100 */
[----:B0-----:R-:W-:-:S05]  /*c650*/  PRMT R3, R16, 0x8880, RZ ;  /* 0x0000888010037816 */ /* 0x001fca00000000ff */
[----:B------:R-:W-:-:S07]  /*c660*/  IMAD R2, R3, R18, RZ ;  /* 0x0000001203027224 */ /* 0x000fce00078e02ff */
.L_x_413:
[----:B------:R-:W-:Y:S05]  /*c670*/  BSYNC B1 ;  /* 0x0000000000017941 */ /* 0x000fea0003800000 */
.L_x_412:
[----:B------:R-:W-:Y:S01]  /*c680*/  @!P5 IMAD R87, R87, R17, R2 ;  /* 0x000000115757d224 */ /* 0x000fe200078e0202 */
[----:B------:R-:W-:Y:S04]  /*c690*/  BSSY B1, `(.L_x_414) ;  /* 0x0000006000017945 */ /* 0x000fe80003800000 */
[----:B------:R0:W-:Y:S01]  /*c6a0*/  @!P5 STG.E.U8 desc[UR36][R8.64+0x79], R87 ;  /* 0x000079570800d986 */ /* 0x0001e2000c101124 */
[----:B------:R-:W-:Y:S05]  /*c6b0*/  @P6 BRA `(.L_x_415) ;  /* 0x00000000000c6947 */ /* 0x000fea0003800000 */
[----:B------:R-:W0:Y:S02]  /*c6c0*/  LDG.E.U8 R16, desc[UR36][R14.64+0x80] ;  /* 0x000080240e107981 */ /* 0x000e24000c1e1100 */
[----:B0-----:R-:W-:-:S05]  /*c6d0*/  PRMT R3, R16, 0x8880, RZ ;  /* 0x0000888010037816 */ /* 0x001fca00000000ff */
[----:B------:R-:W-:-:S07]  /*c6e0*/  IMAD R2, R3, R18, RZ ;  /* 0x0000001203027224 */ /* 0x000fce00078e02ff */
.L_x_415:
[----:B------:R-:W-:Y:S05]  /*c6f0*/  BSYNC B1 ;  /* 0x0000000000017941 */ /* 0x000fea0003800000 */
.L_x_414:
[----:B0-----:R-:W-:Y:S01]  /*c700*/  @!P6 IMAD R3, R88, R17, R2 ;  /* 0x000000115803e224 */ /* 0x001fe200078e0202 */
[----:B------:R-:W-:Y:S04]  /*c710*/  BSSY B1, `(.L_x_416) ;  /* 0x0000006000017945 */ /* 0x000fe80003800000 */
[----:B------:R0:W-:Y:S01]  /*c720*/  @!P6 STG.E.U8 desc[UR36][R6.64+0x80], R3 ;  /* 0x000080030600e986 */ /* 0x0001e2000c101124 */
[----:B------:R-:W-:Y:S05]  /*c730*/  @P1 BRA `(.L_x_417) ;  /* 0x00000000000c1947 */ /* 0x000fea0003800000 */
[----:B------:R-:W0:Y:S02]  /*c740*/  LDG.E.U8 R16, desc[UR36][R14.64+0x81] ;  /* 0x000081240e107981 */ /* 0x000e24000c1e1100 */
[----:B0-----:R-:W-:-:S05]  /*c750*/  PRMT R3, R16, 0x8880, RZ ;  /* 0x0000888010037816 */ /* 0x001fca00000000ff */
[----:B------:R-:W-:-:S07]  /*c760*/  IMAD R2, R3, R18, RZ ;  /* 0x0000001203027224 */ /* 0x000fce00078e02ff */
.L_x_417:
[----:B------:R-:W-:Y:S05]  /*c770*/  BSYNC B1 ;  /* 0x0000000000017941 */ /* 0x000fea0003800000 */
.L_x_416:
        /* <DEDUP_REMOVED lines=12> */
.L_x_419:
[----:B------:R-:W-:Y:S05]  /*c840*/  BSYNC B1 ;  /* 0x0000000000017941 */ /* 0x000fea0003800000 */
.L_x_418:
[----:B0-----:R-:W-:Y:S01]  /*c850*/  @!P4 IMAD R3, R90, R17, R2 ;  /* 0x000000115a03c224 */ /* 0x001fe200078e0202 */
[----:B------:R-:W-:Y:S04]  /*c860*/  BSSY B1, `(.L_x_420) ;  /* 0x0000006000017945 */ /* 0x000fe80003800000 */
[----:B------:R0:W-:Y:S01]  /*c870*/  @!P4 STG.E.U8 desc[UR36][R8.64+0x80], R3 ;  /* 0x000080030800c986 */ /* 0x0001e2000c101124 */
[----:B------:R-:W-:Y:S05]  /*c880*/  @P3 BRA `(.L_x_421) ;  /* 0x00000000000c3947 */ /* 0x000fea0003800000 */
[----:B------:R-:W0:Y:S02]  /*c890*/  LDG.E.U8 R16, desc[UR36][R154.64+0x81] ;  /* 0x000081249a107981 */ /* 0x000e24000c1e1100 */
[----:B0-----:R-:W-:-:S05]  /*c8a0*/  PRMT R3, R16, 0x8880, RZ ;  /* 0x0000888010037816 */ /* 0x001fca00000000ff */
[----:B------:R-:W-:-:S07]  /*c8b0*/  IMAD R2, R3, R18, RZ ;  /* 0x0000001203027224 */ /* 0x000fce00078e02ff */
.L_x_421:
[----:B------:R-:W-:Y:S05]  /*c8c0*/  BSYNC B1 ;  /* 0x0000000000017941 */ /* 0x000fea0003800000 */
.L_x_420:
[----:B------:R-:W-:Y:S01]  /*c8d0*/  @!P3 IMAD R91, R91, R17, R2 ;  /* 0x000000115b5bb224 */ /* 0x000fe200078e0202 */
[----:B------:R-:W-:Y:S04]  /*c8e0*/  BSSY B1, `(.L_x_422) ;  /* 0x0000006000017945 */ /* 0x000fe80003800000 */
[----:B------:R0:W-:Y:S01]  /*c8f0*/  @!P3 STG.E.U8 desc[UR36][R8.64+0x81], R91 ;  /* 0x0000815b0800b986 */ /* 0x0001e2000c101124 */
[----:B------:R-:W-:Y:S05]  /*c900*/  @P5 BRA `(.L_x_423) ;  /* 0x00000000000c5947 */ /* 0x000fea0003800000 */
[----:B------:R-:W0:Y:S02]  /*c910*/  LDG.E.U8 R16, desc[UR36][R14.64+0x88] ;  /* 0x000088240e107981 */ /* 0x000e24000c1e1100 */
[----:B0-----:R-:W-:-:S05]  /*c920*/  PRMT R3, R16, 0x8880, RZ ;  /* 0x0000888010037816 */ /* 0x001fca00000000ff */
[----:B------:R-:W-:-:S07]  /*c930*/  IMAD R2, R3, R18, RZ ;  /* 0x0000001203027224 */ /* 0x000fce00078e02ff */
.L_x_423:
[----:B------:R-:W-:Y:S05]  /*c940*/  BSYNC B1 ;  /* 0x0000000000017941 */ /* 0x000fea0003800000 */
.L_x_422:
[----:B0-----:R-:W-:Y:S01]  /*c950*/  @!P5 IMAD R3, R92, R17, R2 ;  /* 0x000000115c03d224 */ /* 0x001fe200078e0202 */
[----:B------:R-:W-:Y:S04]  /*c960*/  BSSY B1, `(.L_x_424) ;  /* 0x0000006000017945 */ /* 0x000fe80003800000 */
[----:B------:R0:W-:Y:S01]  /*c970*/  @!P5 STG.E.U8 desc[UR36][R6.64+0x88], R3 ;  /* 0x000088030600d986 */ /* 0x0001e2000c101124 */
[----:B------:R-:W-:Y:S05]  /*c980*/  @P6 BRA `(.L_x_425) ;  /* 0x00000000000c6947 */ /* 0x000fea0003800000 */
[----:B------:R-:W0:Y:S02]  /*c990*/  LDG.E.U8 R16, desc[UR36][R14.64+0x89] ;  /* 0x000089240e107981 */ /* 0x000e24000c1e1100 */
[----:B0-----:R-:W-:-:S05]  /*c9a0*/  PRMT R3, R16, 0x8880, RZ ;  /* 0x0000888010037816 */ /* 0x001fca00000000ff */
[----:B------:R-:W-:-:S07]  /*c9b0*/  IMAD R2, R3, R18, RZ ;  /* 0x0000001203027224 */ /* 0x000fce00078e02ff */
.L_x_425:
[----:B------:R-:W-:Y:S05]  /*c9c0*/  BSYNC B1 ;  /* 0x0000000000017941 */ /* 0x000fea0003800000 */
.L_x_424:
[----:B------:R-:W-:Y:S01]  /*c9d0*/  @!P6 IMAD R93, R93, R17, R2 ;  /* 0x000000115d5de224 */ /* 0x000fe200078e0202 */
[----:B------:R-:W-:Y:S04]  /*c9e0*/  BSSY B1, `(.L_x_426) ;  /* 0x0000006000017945 */ /* 0x000fe80003800000 */
[----:B------:R0:W-:Y:S01]  /*c9f0*/  @!P6 STG.E.U8 desc[UR36][R6.64+0x89], R93 ;  /* 0x0000895d0600e986 */ /* 0x0001e2000c101124 */
[----:B------:R-:W-:Y:S05]  /*ca00*/  @P1 BRA `(.L_x_427) ;  /* 0x00000000000c1947 */ /* 0x000fea0003800000 */
[----:B------:R-:W0:Y:S02]  /*ca10*/  LDG.E.U8 R16, desc[UR36][R154.64+0x88] ;  /* 0x000088249a107981 */ /* 0x000e24000c1e1100 */
[----:B0-----:R-:W-:-:S05]  /*ca20*/  PRMT R3, R16, 0x8880, RZ ;  /* 0x0000888010037816 */ /* 0x001fca00000000ff */
[----:B------:R-:W-:-:S07]  /*ca30*/  IMAD R2, R3, R18, RZ ;  /* 0x0000001203027224 */ /* 0x000fce00078e02ff */
.L_x_427:
[----:B------:R-:W-:Y:S05]  /*ca40*/  BSYNC B1 ;  /* 0x0000000000017941 */ /* 0x000fea0003800000 */
.L_x_426:
        /* <DEDUP_REMOVED lines=12> */
.L_x_429:
[----:B------:R-:W-:Y:S05]  /*cb10*/  BSYNC B1 ;  /* 0x0000000000017941 */ /* 0x000fea0003800000 */
.L_x_428:
[----:B------:R-:W-:Y:S01]  /*cb20*/  @!P4 IMAD R95, R95, R17, R2 ;  /* 0x000000115f5fc224 */ /* 0x000fe200078e0202 */
[----:B------:R-:W-:Y:S04]  /*cb30*/  BSSY B1, `(.L_x_430) ;  /* 0x0000006000017945 */ /* 0x000fe80003800000 */
[----:B------:R0:W-:Y:S01]  /*cb40*/  @!P4 STG.E.U8 desc[UR36][R8.64+0x89], R95 ;  /* 0x0000895f0800c986 */ /* 0x0001e2000c101124 */
[----:B------:R-:W-:Y:S05]  /*cb50*/  @P3 BRA `(.L_x_431) ;  /* 0x00000000000c3947 */ /* 0x000fea0003800000 */
[----:B------:R-:W0:Y:S02]  /*cb60*/  LDG.E.U8 R16, desc[UR36][R14.64+0x90] ;  /* 0x000090240e107981 */ /* 0x000e24000c1e1100 */
[----:B0-----:R-:W-:-:S05]  /*cb70*/  PRMT R3, R16, 0x8880, RZ ;  /* 0x0000888010037816 */ /* 0x001fca00000000ff */
[----:B------:R-:W-:-:S07]  /*cb80*/  IMAD R2, R3, R18, RZ ;  /* 0x0000001203027224 */ /* 0x000fce00078e02ff */
.L_x_431:
[----:B------:R-:W-:Y:S05]  /*cb90*/  BSYNC B1 ;  /* 0x0000000000017941 */ /* 0x000fea0003800000 */
.L_x_430:
[----:B0-----:R-:W-:Y:S01]  /*cba0*/  @!P3 IMAD R3, R96, R17, R2 ;  /* 0x000000116003b224 */ /* 0x001fe200078e0202 */
[----:B------:R-:W-:Y:S04]  /*cbb0*/  BSSY B1, `(.L_x_432) ;  /* 0x0000006000017945 */ /* 0x000fe80003800000 */
[----:B------:R0:W-:Y:S01]  /*cbc0*/  @!P3 STG.E.U8 desc[UR36][R6.64+0x90], R3 ;  /* 0x000090030600b986 */ /* 0x0001e2000c101124 */
[----:B------:R-:W-:Y:S05]  /*cbd0*/  @P5 BRA `(.L_x_433) ;  /* 0x00000000000c5947 */ /* 0x000fea0003800000 */
[----:B------:R-:W0:Y:S02]  /*cbe0*/  LDG.E.U8 R16, desc[UR36][R14.64+0x91] ;  /* 0x000091240e107981 */ /* 0x000e24000c1e1100 */
[----:B0-----:R-:W-:-:S05]  /*cbf0*/  PRMT R3, R16, 0x8880, RZ ;  /* 0x0000888010037816 */ /* 0x001fca00000000ff */
[----:B------:R-:W-:-:S07]  /*cc00*/  IMAD R2, R3, R18, RZ ;  /* 0x0000001203027224 */ /* 0x000fce00078e02ff */
.L_x_433:
[----:B------:R-:W-:Y:S05]  /*cc10*/  BSYNC B1 ;  /* 0x0000000000017941 */ /* 0x000fea0003800000 */
.L_x_432:
[----:B------:R-:W-:Y:S01]  /*cc20*/  @!P5 IMAD R97, R97, R17, R2 ;  /* 0x000000116161d224 */ /* 0x000fe200078e0202 */
[----:B------:R-:W-:Y:S04]  /*cc30*/  BSSY B1, `(.L_x_434) ;  /* 0x0000006000017945 */ /* 0x000fe80003800000 */
[----:B------:R0:W-:Y:S01]  /*cc40*/  @!P5 STG.E.U8 desc[UR36][R6.64+0x91], R97 ;  /* 0x000091610600d986 */ /* 0x0001e2000c101124 */
[----:B------:R-:W-:Y:S05]  /*cc50*/  @P6 BRA `(.L_x_435) ;  /* 0x00000000000c6947 */ /* 0x000fea0003800000 */
[----:B------:R-:W0:Y:S02]  /*cc60*/  LDG.E.U8 R16, desc[UR36][R154.64+0x90] ;  /* 0x000090249a107981 */ /* 0x000e24000c1e1100 */
[----:B0-----:R-:W-:-:S05]  /*cc70*/  PRMT R3, R16, 0x8880, RZ ;  /* 0x0000888010037816 */ /* 0x001fca00000000ff */
[----:B------:R-:W-:-:S07]  /*cc80*/  IMAD R2, R3, R18, RZ ;  /* 0x0000001203027224 */ /* 0x000fce00078e02ff */
.L_x_435:
[----:B------:R-:W-:Y:S05]  /*cc90*/  BSYNC B1 ;  /* 0x0000000000017941 */ /* 0x000fea0003800000 */
.L_x_434:
[----:B0-----:R-:W-:Y:S01]  /*cca0*/  @!P6 IMAD R3, R98, R17, R2 ;  /* 0x000000116203e224 */ /* 0x001fe200078e0202 */
[----:B------:R-:W-:Y:S04]  /*ccb0*/  BSSY B1, `(.L_x_436) ;  /* 0x0000006000017945 */ /* 0x000fe80003800000 */
[----:B------:R0:W-:Y:S01]  /*ccc0*/  @!P6 STG.E.U8 desc[UR36][R8.64+0x90], R3 ;  /* 0x000090030800e986 */ /* 0x0001e2000c101124 */
[----:B------:R-:W-:Y:S05]  /*ccd0*/  @P1 BRA `(.L_x_437) ;  /* 0x00000000000c1947 */ /* 0x000fea0003800000 */
[----:B------:R-:W0:Y:S02]  /*cce0*/  LDG.E.U8 R16, desc[UR36][R154.64+0x91] ;  /* 0x000091249a107981 */ /* 0x000e24000c1e1100 */
[----:B0-----:R-:W-:-:S05]  /*ccf0*/  PRMT R3, R16, 0x8880, RZ ;  /* 0x0000888010037816 */ /* 0x001fca00000000ff */
[----:B------:R-:W-:-:S07]  /*cd00*/  IMAD R2, R3, R18, RZ ;  /* 0x0000001203027224 */ /* 0x000fce00078e02ff */
.L_x_437:
[----:B------:R-:W-:Y:S05]  /*cd10*/  BSYNC B1 ;  /* 0x0000000000017941 */ /* 0x000fea0003800000 */
.L_x_436:
        /* <DEDUP_REMOVED lines=12> */
.L_x_439:
[----:B------:R-:W-:Y:S05]  /*cde0*/  BSYNC B1 ;  /* 0x0000000000017941 */ /* 0x000fea0003800000 */
.L_x_438:
[----:B0-----:R-:W-:Y:S01]  /*cdf0*/  @!P4 IMAD R3, R100, R17, R2 ;  /* 0x000000116403c224 */ /* 0x001fe200078e0202 */
[----:B------:R-:W-:Y:S04]  /*ce00*/  BSSY B1, `(.L_x_440) ;  /* 0x0000006000017945 */ /* 0x000fe80003800000 */
[----:B------:R0:W-:Y:S01]  /*ce10*/  @!P4 STG.E.U8 desc[UR36][R6.64+0x98], R3 ;  /* 0x000098030600c986 */ /* 0x0001e2000c101124 */
[----:B------:R-:W-:Y:S05]  /*ce20*/  @P3 BRA `(.L_x_441) ;  /* 0x00000000000c3947 */ /* 0x000fea0003800000 */
[----:B------:R-:W0:Y:S02]  /*ce30*/  LDG.E.U8 R16, desc[UR36][R14.64+0x99] ;  /* 0x000099240e107981 */ /* 0x000e24000c1e1100 */
[----:B0-----:R-:W-:-:S05]  /*ce40*/  PRMT R3, R16, 0x8880, RZ ;  /* 0x0000888010037816 */ /* 0x001fca00000000ff */
[----:B------:R-:W-:-:S07]  /*ce50*/  IMAD R2, R3, R18, RZ ;  /* 0x0000001203027224 */ /* 0x000fce00078e02ff */
.L_x_441:
[----:B------:R-:W-:Y:S05]  /*ce60*/  BSYNC B1 ;  /* 0x0000000000017941 */ /* 0x000fea0003800000 */
.L_x_440:
[----:B------:R-:W-:Y:S01]  /*ce70*/  @!P3 IMAD R101, R101, R17, R2 ;  /* 0x000000116565b224 */ /* 0x000fe200078e0202 */
[----:B------:R-:W-:Y:S04]  /*ce80*/  BSSY B1, `(.L_x_442) ;  /* 0x0000006000017945 */ /* 0x000fe80003800000 */
[----:B------:R0:W-:Y:S01]  /*ce90*/  @!P3 STG.E.U8 desc[UR36][R6.64+0x99], R101 ;  /* 0x000099650600b986 */ /* 0x0001e2000c101124 */
[----:B------:R-:W-:Y:S05]  /*cea0*/  @P5 BRA `(.L_x_443) ;  /* 0x00000000000c5947 */ /* 0x000fea0003800000 */
[----:B------:R-:W0:Y:S02]  /*ceb0*/  LDG.E.U8 R16, desc[UR36][R154.64+0x98] ;  /* 0x000098249a107981 */ /* 0x000e24000c1e1100 */
[----:B0-----:R-:W-:-:S05]  /*cec0*/  PRMT R3, R16, 0x8880, RZ ;  /* 0x0000888010037816 */ /* 0x001fca00000000ff */
[----:B------:R-:W-:-:S07]  /*ced0*/  IMAD R2, R3, R18, RZ ;  /* 0x0000001203027224 */ /* 0x000fce00078e02ff */
.L_x_443:
[----:B------:R-:W-:Y:S05]  /*cee0*/  BSYNC B1 ;  /* 0x0000000000017941 */ /* 0x000fea0003800000 */
.L_x_442:
[----:B0-----:R-:W-:Y:S01]  /*cef0*/  @!P5 IMAD R3, R102, R17, R2 ;  /* 0x000000116603d224 */ /* 0x001fe200078e0202 */
[----:B------:R-:W-:Y:S04]  /*cf00*/  BSSY B1, `(.L_x_444) ;  /* 0x0000006000017945 */ /* 0x000fe80003800000 */
[----:B------:R0:W-:Y:S01]  /*cf10*/  @!P5 STG.E.U8 desc[UR36][R8.64+0x98], R3 ;  /* 0x000098030800d986 */ /* 0x0001e2000c101124 */
[----:B------:R-:W-:Y:S05]  /*cf20*/  @P6 BRA `(.L_x_445) ;  /* 0x00000000000c6947 */ /* 0x000fea0003800000 */
[----:B------:R-:W0:Y:S02]  /*cf30*/  LDG.E.U8 R16, desc[UR36][R154.64+0x99] ;  /* 0x000099249a107981 */ /* 0x000e24000c1e1100 */
[----:B0-----:R-:W-:-:S05]  /*cf40*/  PRMT R3, R16, 0x8880, RZ ;  /* 0x0000888010037816 */ /* 0x001fca00000000ff */
[----:B------:R-:W-:-:S07]  /*cf50*/  IMAD R2, R3, R18, RZ ;  /* 0x0000001203027224 */ /* 0x000fce00078e02ff */
.L_x_445:
[----:B------:R-:W-:Y:S05]  /*cf60*/  BSYNC B1 ;  /* 0x0000000000017941 */ /* 0x000fea0003800000 */
.L_x_444:
[----:B------:R-:W-:Y:S01]  /*cf70*/  @!P6 IMAD R103, R103, R17, R2 ;  /* 0x000000116767e224 */ /* 0x000fe200078e0202 */
[----:B------:R-:W-:Y:S04]  /*cf80*/  BSSY B1, `(.L_x_446) ;  /* 0x0000006000017945 */ /* 0x000fe80003800000 */
[----:B------:R0:W-:Y:S01]  /*cf90*/  @!P6 STG.E.U8 desc[UR36][R8.64+0x99], R103 ;  /* 0x000099670800e986 */ /* 0x0001e2000c101124 */
[----:B------:R-:W-:Y:S05]  /*cfa0*/  @P1 BRA `(.L_x_447) ;  /* 0x00000000000c1947 */ /* 0x000fea0003800000 */
[----:B------:R-:W0:Y:S02]  /*cfb0*/  LDG.E.U8 R16, desc[UR36][R14.64+0xa0] ;  /* 0x0000a0240e107981 */ /* 0x000e24000c1e1100 */
[----:B0-----:R-:W-:-:S05]  /*cfc0*/  PRMT R3, R16, 0x8880, RZ ;  /* 0x0000888010037816 */ /* 0x001fca00000000ff */
[----:B------:R-:W-:-:S07]  /*cfd0*/  IMAD R2, R3, R18, RZ ;  /* 0x0000001203027224 */ /* 0x000fce00078e02ff */
.L_x_447:
[----:B------:R-:W-:Y:S05]  /*cfe0*/  BSYNC B1 ;  /* 0x0000000000017941 */ /* 0x000fea0003800000 */
.L_x_446:
        /* <DEDUP_REMOVED lines=12> */
.L_x_449:
[----:B------:R-:W-:Y:S05]  /*d0b0*/  BSYNC B1 ;  /* 0x0000000000017941 */ /* 0x000fea0003800000 */
.L_x_448:
[----:B------:R-:W-:Y:S01]  /*d0c0*/  @!P4 IMAD R105, R105, R17, R2 ;  /* 0x000000116969c224 */ /* 0x000fe200078e0202 */
[----:B------:R-:W-:Y:S04]  /*d0d0*/  BSSY B1, `(.L_x_450) ;  /* 0x0000006000017945 */ /* 0x000fe80003800000 */
[----:B------:R0:W-:Y:S01]  /*d0e0*/  @!P4 STG.E.U8 desc[UR36][R6.64+0xa1], R105 ;  /* 0x0000a1690600c986 */ /* 0x0001e2000c101124 */
[----:B------:R-:W-:Y:S05]  /*d0f0*/  @P3 BRA `(.L_x_451) ;  /* 0x00000000000c3947 */ /* 0x000fea0003800000 */
[----:B------:R-:W0:Y:S02]  /*d100*/  LDG.E.U8 R16, desc[UR36][R154.64+0xa0] ;  /* 0x0000a0249a107981 */ /* 0x000e24000c1e1100 */
[----:B0-----:R-:W-:-:S05]  /*d110*/  PRMT R3, R16, 0x8880, RZ ;  /* 0x0000888010037816 */ /* 0x001fca00000000ff */
[----:B------:R-:W-:-:S07]  /*d120*/  IMAD R2, R3, R18, RZ ;  /* 0x0000001203027224 */ /* 0x000fce00078e02ff */
.L_x_451:
[----:B------:R-:W-:Y:S05]  /*d130*/  BSYNC B1 ;  /* 0x0000000000017941 */ /* 0x000fea0003800000 */
.L_x_450:
[----:B0-----:R-:W-:Y:S01]  /*d140*/  @!P3 IMAD R3, R106, R17, R2 ;  /* 0x000000116a03b224 */ /* 0x001fe200078e0202 */
[----:B------:R-:W-:Y:S04]  /*d150*/  BSSY B1, `(.L_x_452) ;  /* 0x0000006000017945 */ /* 0x000fe80003800000 */
[----:B------:R0:W-:Y:S01]  /*d160*/  @!P3 STG.E.U8 desc[UR36][R8.64+0xa0], R3 ;  /* 0x0000a0030800b986 */ /* 0x0001e2000c101124 */
[----:B------:R-:W-:Y:S05]  /*d170*/  @P5 BRA `(.L_x_453) ;  /* 0x00000000000c5947 */ /* 0x000fea0003800000 */
[----:B------:R-:W0:Y:S02]  /*d180*/  LDG.E.U8 R16, desc[UR36][R154.64+0xa1] ;  /* 0x0000a1249a107981 */ /* 0x000e24000c1e1100 */
[----:B0-----:R-:W-:-:S05]  /*d190*/  PRMT R3, R16, 0x8880, RZ ;  /* 0x0000888010037816 */ /* 0x001fca00000000ff */
[----:B------:R-:W-:-:S07]  /*d1a0*/  IMAD R2, R3, R18, RZ ;  /* 0x0000001203027224 */ /* 0x000fce00078e02ff */
.L_x_453:
[----:B------:R-:W-:Y:S05]  /*d1b0*/  BSYNC B1 ;  /* 0x0000000000017941 */ /* 0x000fea0003800000 */
.L_x_452:
[----:B------:R-:W-:Y:S01]  /*d1c0*/  @!P5 IMAD R107, R107, R17, R2 ;  /* 0x000000116b6bd224 */ /* 0x000fe200078e0202 */
[----:B------:R-:W-:Y:S04]  /*d1d0*/  BSSY B1, `(.L_x_454) ;  /* 0x0000006000017945 */ /* 0x000fe80003800000 */
[----:B------:R0:W-:Y:S01]  /*d1e0*/  @!P5 STG.E.U8 desc[UR36][R8.64+0xa1], R107 ;  /* 0x0000a16b0800d986 */ /* 0x0001e2000c101124 */
[----:B------:R-:W-:Y:S05]  /*d1f0*/  @P6 BRA `(.L_x_455) ;  /* 0x00000000000c6947 */ /* 0x000fea0003800000 */
[----:B------:R-:W0:Y:S02]  /*d200*/  LDG.E.U8 R16, desc[UR36][R14.64+0xa8] ;  /* 0x0000a8240e107981 */ /* 0x000e24000c1e1100 */
[----:B0-----:R-:W-:-:S05]  /*d210*/  PRMT R3, R16, 0x8880, RZ ;  /* 0x0000888010037816 */ /* 0x001fca00000000ff */
[----:B------:R-:W-:-:S07]  /*d220*/  IMAD R2, R3, R18, RZ ;  /* 0x0000001203027224 */ /* 0x000fce00078e02ff */
.L_x_455:
[----:B------:R-:W-:Y:S05]  /*d230*/  BSYNC B1 ;  /* 0x0000000000017941 */ /* 0x000fea0003800000 */
.L_x_454:
[----:B0-----:R-:W-:Y:S01]  /*d240*/  @!P6 IMAD R3, R108, R17, R2 ;  /* 0x000000116c03e224 */ /* 0x001fe200078e0202 */
[----:B------:R-:W-:Y:S04]  /*d250*/  BSSY B1, `(.L_x_456) ;  /* 0x0000006000017945 */ /* 0x000fe80003800000 */
[----:B------:R0:W-:Y:S01]  /*d260*/  @!P6 STG.E.U8 desc[UR36][R6.64+0xa8], R3 ;  /* 0x0000a8030600e986 */ /* 0x0001e2000c101124 */
[----:B------:R-:W-:Y:S05]  /*d270*/  @P1 BRA `(.L_x_457) ;  /* 0x00000000000c1947 */ /* 0x000fea0003800000 */
[----:B------:R-:W0:Y:S02]  /*d280*/  LDG.E.U8 R16, desc[UR36][R14.64+0xa9] ;  /* 0x0000a9240e107981 */ /* 0x000e24000c1e1100 */
[----:B0-----:R-:W-:-:S05]  /*d290*/  PRMT R3, R16, 0x8880, RZ ;  /* 0x0000888010037816 */ /* 0x001fca00000000ff */
[----:B------:R-:W-:-:S07]  /*d2a0*/  IMAD R2, R3, R18, RZ ;  /* 0x0000001203027224 */ /* 0x000fce00078e02ff */
.L_x_457:
[----:B------:R-:W-:Y:S05]  /*d2b0*/  BSYNC B1 ;  /* 0x0000000000017941 */ /* 0x000fea0003800000 */
.L_x_456:
        /* <DEDUP_REMOVED lines=12> */
.L_x_459:
[----:B------:R-:W-:Y:S05]  /*d380*/  BSYNC B1 ;  /* 0x0000000000017941 */ /* 0x000fea0003800000 */
.L_x_458:
[----:B0-----:R-:W-:Y:S01]  /*d390*/  @!P4 IMAD R3, R110, R17, R2 ;  /* 0x000000116e03c224 */ /* 0x001fe200078e0202 */
[----:B------:R-:W-:Y:S04]  /*d3a0*/  BSSY B1, `(.L_x_460) ;  /* 0x0000006000017945 */ /* 0x000fe80003800000 */
[----:B------:R0:W-:Y:S01]  /*d3b0*/  @!P4 STG.E.U8 desc[UR36][R8.64+0xa8], R3 ;  /* 0x0000a8030800c986 */ /* 0x0001e2000c101124 */
[----:B------:R-:W-:Y:S05]  /*d3c0*/  @P3 BRA `(.L_x_461) ;  /* 0x00000000000c3947 */ /* 0x000fea0003800000 */
[----:B------:R-:W0:Y:S02]  /*d3d0*/  LDG.E.U8 R16, desc[UR36][R154.64+0xa9] ;  /* 0x0000a9249a107981 */ /* 0x000e24000c1e1100 */
[----:B0-----:R-:W-:-:S05]  /*d3e0*/  PRMT R3, R16, 0x8880, RZ ;  /* 0x0000888010037816 */ /* 0x001fca00000000ff */
[----:B------:R-:W-:-:S07]  /*d3f0*/  IMAD R2, R3, R18, RZ ;  /* 0x0000001203027224 */ /* 0x000fce00078e02ff */
.L_x_461:
[----:B------:R-:W-:Y:S05]  /*d400*/  BSYNC B1 ;  /* 0x0000000000017941 */ /* 0x000fea0003800000 */
.L_x_460:
[----:B------:R-:W-:Y:S01]  /*d410*/  @!P3 IMAD R111, R111, R17, R2 ;  /* 0x000000116f6fb224 */ /* 0x000fe200078e0202 */
[----:B------:R-:W-:Y:S04]  /*d420*/  BSSY B1, `(.L_x_462) ;  /* 0x0000006000017945 */ /* 0x000fe80003800000 */
[----:B------:R0:W-:Y:S01]  /*d430*/  @!P3 STG.E.U8 desc[UR36][R8.64+0xa9], R111 ;  /* 0x0000a96f0800b986 */ /* 0x0001e2000c101124 */
[----:B------:R-:W-:Y:S05]  /*d440*/  @P5 BRA `(.L_x_463) ;  /* 0x00000000000c5947 */ /* 0x000fea0003800000 */
[----:B------:R-:W0:Y:S02]  /*d450*/  LDG.E.U8 R16, desc[UR36][R14.64+0xb0] ;  /* 0x0000b0240e107981 */ /* 0x000e24000c1e1100 */
[----:B0-----:R-:W-:-:S05]  /*d460*/  PRMT R3, R16, 0x8880, RZ ;  /* 0x0000888010037816 */ /* 0x001fca00000000ff */
[----:B------:R-:W-:-:S07]  /*d470*/  IMAD R2, R3, R18, RZ ;  /* 0x0000001203027224 */ /* 0x000fce00078e02ff */
.L_x_463:
[----:B------:R-:W-:Y:S05]  /*d480*/  BSYNC B1 ;  /* 0x0000000000017941 */ /* 0x000fea0003800000 */
.L_x_462:
[----:B0-----:R-:W-:Y:S01]  /*d490*/  @!P5 IMAD R3, R112, R17, R2 ;  /* 0x000000117003d224 */ /* 0x001fe200078e0202 */
[----:B------:R-:W-:Y:S04]  /*d4a0*/  BSSY B1, `(.L_x_464) ;  /* 0x0000006000017945 */ /* 0x000fe80003800000 */
[----:B------:R0:W-:Y:S01]  /*d4b0*/  @!P5 STG.E.U8 desc[UR36][R6.64+0xb0], R3 ;  /* 0x0000b0030600d986 */ /* 0x0001e2000c101124 */
[----:B------:R-:W-:Y:S05]  /*d4c0*/  @P6 BRA `(.L_x_465) ;  /* 0x00000000000c6947 */ /* 0x000fea0003800000 */
[----:B------:R-:W0:Y:S02]  /*d4d0*/  LDG.E.U8 R16, desc[UR36][R14.64+0xb1] ;  /* 0x0000b1240e107981 */ /* 0x000e24000c1e1100 */
[----:B0-----:R-:W-:-:S05]  /*d4e0*/  PRMT R3, R16, 0x8880, RZ ;  /* 0x0000888010037816 */ /* 0x001fca00000000ff */
[----:B------:R-:W-:-:S07]  /*d4f0*/  IMAD R2, R3, R18, RZ ;  /* 0x0000001203027224 */ /* 0x000fce00078e02ff */
.L_x_465:
[----:B------:R-:W-:Y:S05]  /*d500*/  BSYNC B1 ;  /* 0x0000000000017941 */ /* 0x000fea0003800000 */
.L_x_464:
[----:B------:R-:W-:Y:S01]  /*d510*/  @!P6 IMAD R113, R113, R17, R2 ;  /* 0x000000117171e224 */ /* 0x000fe200078e0202 */
[----:B------:R-:W-:Y:S04]  /*d520*/  BSSY B1, `(.L_x_466) ;  /* 0x0000006000017945 */ /* 0x000fe80003800000 */
[----:B------:R0:W-:Y:S01]  /*d530*/  @!P6 STG.E.U8 desc[UR36][R6.64+0xb1], R113 ;  /* 0x0000b1710600e986 */ /* 0x0001e2000c101124 */
[----:B------:R-:W-:Y:S05]  /*d540*/  @P1 BRA `(.L_x_467) ;  /* 0x00000000000c1947 */ /* 0x000fea0003800000 */
[----:B------:R-:W0:Y:S02]  /*d550*/  LDG.E.U8 R16, desc[UR36][R154.64+0xb0] ;  /* 0x0000b0249a107981 */ /* 0x000e24000c1e1100 */
[----:B0-----:R-:W-:-:S05]  /*d560*/  PRMT R3, R16, 0x8880, RZ ;  /* 0x0000888010037816 */ /* 0x001fca00000000ff */
[----:B------:R-:W-:-:S07]  /*d570*/  IMAD R2, R3, R18, RZ ;  /* 0x0000001203027224 */ /* 0x000fce00078e02ff */
.L_x_467:
[----:B------:R-:W-:Y:S05]  /*d580*/  BSYNC B1 ;  /* 0x0000000000017941 */ /* 0x000fea0003800000 */
.L_x_466:
        /* <DEDUP_REMOVED lines=12> */
.L_x_469:
[----:B------:R-:W-:Y:S05]  /*d650*/  BSYNC B1 ;  /* 0x0000000000017941 */ /* 0x000fea0003800000 */
.L_x_468:
[----:B------:R-:W-:Y:S01]  /*d660*/  @!P4 IMAD R115, R115, R17, R2 ;  /* 0x000000117373c224 */ /* 0x000fe200078e0202 */
[----:B------:R-:W-:Y:S04]  /*d670*/  BSSY B1, `(.L_x_470) ;  /* 0x0000006000017945 */ /* 0x000fe80003800000 */
[----:B------:R0:W-:Y:S01]  /*d680*/  @!P4 STG.E.U8 desc[UR36][R8.64+0xb1], R115 ;  /* 0x0000b1730800c986 */ /* 0x0001e2000c101124 */
[----:B------:R-:W-:Y:S05]  /*d690*/  @P3 BRA `(.L_x_471) ;  /* 0x00000000000c3947 */ /* 0x000fea0003800000 */
[----:B------:R-:W0:Y:S02]  /*d6a0*/  LDG.E.U8 R16, desc[UR36][R14.64+0xb8] ;  /* 0x0000b8240e107981 */ /* 0x000e24000c1e1100 */
[----:B0-----:R-:W-:-:S05]  /*d6b0*/  PRMT R3, R16, 0x8880, RZ ;  /* 0x0000888010037816 */ /* 0x001fca00000000ff */
[----:B------:R-:W-:-:S07]  /*d6c0*/  IMAD R2, R3, R18, RZ ;  /* 0x0000001203027224 */ /* 0x000fce00078e02ff */
.L_x_471:
[----:B------:R-:W-:Y:S05]  /*d6d0*/  BSYNC B1 ;  /* 0x0000000000017941 */ /* 0x000fea0003800000 */
.L_x_470:
[----:B0-----:R-:W-:Y:S01]  /*d6e0*/  @!P3 IMAD R3, R116, R17, R2 ;  /* 0x000000117403b224 */ /* 0x001fe200078e0202 */
[----:B------:R-:W-:Y:S04]  /*d6f0*/  BSSY B1, `(.L_x_472) ;  /* 0x0000006000017945 */ /* 0x000fe80003800000 */
[----:B------:R0:W-:Y:S01]  /*d700*/  @!P3 STG.E.U8 desc[UR36][R6.64+0xb8], R3 ;  /* 0x0000b8030600b986 */ /* 0x0001e2000c101124 */
[----:B------:R-:W-:Y:S05]  /*d710*/  @P5 BRA `(.L_x_473) ;  /* 0x00000000000c5947 */ /* 0x000fea0003800000 */
[----:B------:R-:W0:Y:S02]  /*d720*/  LDG.E.U8 R16, desc[UR36][R14.64+0xb9] ;  /* 0x0000b9240e107981 */ /* 0x000e24000c1e1100 */
[----:B0-----:R-:W-:-:S05]  /*d730*/  PRMT R3, R16, 0x8880, RZ ;  /* 0x0000888010037816 */ /* 0x001fca00000000ff */
[----:B------:R-:W-:-:S07]  /*d740*/  IMAD R2, R3, R18, RZ ;  /* 0x0000001203027224 */ /* 0x000fce00078e02ff */
.L_x_473:
[----:B------:R-:W-:Y:S05]  /*d750*/  BSYNC B1 ;  /* 0x0000000000017941 */ /* 0x000fea0003800000 */
.L_x_472:
[----:B------:R-:W-:Y:S01]  /*d760*/  @!P5 IMAD R117, R117, R17, R2 ;  /* 0x000000117575d224 */ /* 0x000fe200078e0202 */
[----:B------:R-:W-:Y:S04]  /*d770*/  BSSY B1, `(.L_x_474) ;  /* 0x0000006000017945 */ /* 0x000fe80003800000 */
[----:B------:R0:W-:Y:S01]  /*d780*/  @!P5 STG.E.U8 desc[UR36][R6.64+0xb9], R117 ;  /* 0x0000b9750600d986 */ /* 0x0001e2000c101124 */
[----:B------:R-:W-:Y:S05]  /*d790*/  @P6 BRA `(.L_x_475) ;  /* 0x00000000000c6947 */ /* 0x000fea0003800000 */
[----:B------:R-:W0:Y:S02]  /*d7a0*/  LDG.E.U8 R16, desc[UR36][R154.64+0xb8] ;  /* 0x0000b8249a107981 */ /* 0x000e24000c1e1100 */
[----:B0-----:R-:W-:-:S05]  /*d7b0*/  PRMT R3, R16, 0x8880, RZ ;  /* 0x0000888010037816 */ /* 0x001fca00000000ff */
[----:B------:R-:W-:-:S07]  /*d7c0*/  IMAD R2, R3, R18, RZ ;  /* 0x0000001203027224 */ /* 0x000fce00078e02ff */
.L_x_475:
[----:B------:R-:W-:Y:S05]  /*d7d0*/  BSYNC B1 ;  /* 0x0000000000017941 */ /* 0x000fea0003800000 */
.L_x_474:
[----:B0-----:R-:W-:Y:S01]  /*d7e0*/  @!P6 IMAD R3, R118, R17, R2 ;  /* 0x000000117603e224 */ /* 0x001fe200078e0202 */
[----:B------:R-:W-:Y:S04]  /*d7f0*/  BSSY B1, `(.L_x_476) ;  /* 0x0000006000017945 */ /* 0x000fe80003800000 */
[----:B------:R0:W-:Y:S01]  /*d800*/  @!P6 STG.E.U8 desc[UR36][R8.64+0xb8], R3 ;  /* 0x0000b8030800e986 */ /* 0x0001e2000c101124 */
[----:B------:R-:W-:Y:S05]  /*d810*/  @P1 BRA `(.L_x_477) ;  /* 0x00000000000c1947 */ /* 0x000fea0003800000 */
[----:B------:R-:W0:Y:S02]  /*d820*/  LDG.E.U8 R16, desc[UR36][R154.64+0xb9] ;  /* 0x0000b9249a107981 */ /* 0x000e24000c1e1100 */
[----:B0-----:R-:W-:-:S05]  /*d830*/  PRMT R3, R16, 0x8880, RZ ;  /* 0x0000888010037816 */ /* 0x001fca00000000ff */
[----:B------:R-:W-:-:S07]  /*d840*/  IMAD R2, R3, R18, RZ ;  /* 0x0000001203027224 */ /* 0x000fce00078e02ff */
.L_x_477:
[----:B------:R-:W-:Y:S05]  /*d850*/  BSYNC B1 ;  /* 0x0000000000017941 */ /* 0x000fea0003800000 */
.L_x_476:
        /* <DEDUP_REMOVED lines=12> */
.L_x_479:
[----:B------:R-:W-:Y:S05]  /*d920*/  BSYNC B1 ;  /* 0x0000000000017941 */ /* 0x000fea0003800000 */
.L_x_478:
[----:B0-----:R-:W-:Y:S01]  /*d930*/  @!P4 IMAD R3, R120, R17, R2 ;  /* 0x000000117803c224 */ /* 0x001fe200078e0202 */
[----:B------:R-:W-:Y:S04]  /*d940*/  BSSY B1, `(.L_x_480) ;  /* 0x0000006000017945 */ /* 0x000fe80003800000 */
[----:B------:R0:W-:Y:S01]  /*d950*/  @!P4 STG.E.U8 desc[UR36][R6.64+0xc0], R3 ;  /* 0x0000c0030600c986 */ /* 0x0001e2000c101124 */
[----:B------:R-:W-:Y:S05]  /*d960*/  @P3 BRA `(.L_x_481) ;  /* 0x00000000000c3947 */ /* 0x000fea0003800000 */
[----:B------:R-:W0:Y:S02]  /*d970*/  LDG.E.U8 R16, desc[UR36][R14.64+0xc1] ;  /* 0x0000c1240e107981 */ /* 0x000e24000c1e1100 */
[----:B0-----:R-:W-:-:S05]  /*d980*/  PRMT R3, R16, 0x8880, RZ ;  /* 0x0000888010037816 */ /* 0x001fca00000000ff */
[----:B------:R-:W-:-:S07]  /*d990*/  IMAD R2, R3, R18, RZ ;  /* 0x0000001203027224 */ /* 0x000fce00078e02ff */
.L_x_481:
[----:B------:R-:W-:Y:S05]  /*d9a0*/  BSYNC B1 ;  /* 0x0000000000017941 */ /* 0x000fea0003800000 */
.L_x_480:
[----:B------:R-:W-:Y:S01]  /*d9b0*/  @!P3 IMAD R121, R121, R17, R2 ;  /* 0x000000117979b224 */ /* 0x000fe200078e0202 */
[----:B------:R-:W-:Y:S04]  /*d9c0*/  BSSY B1, `(.L_x_482) ;  /* 0x0000006000017945 */ /* 0x000fe80003800000 */
[----:B------:R0:W-:Y:S01]  /*d9d0*/  @!P3 STG.E.U8 desc[UR36][R6.64+0xc1], R121 ;  /* 0x0000c1790600b986 */ /* 0x0001e2000c101124 */
[----:B------:R-:W-:Y:S05]  /*d9e0*/  @P5 BRA `(.L_x_483) ;  /* 0x00000000000c5947 */ /* 0x000fea0003800000 */
[----:B------:R-:W0:Y:S02]  /*d9f0*/  LDG.E.U8 R16, desc[UR36][R154.64+0xc0] ;  /* 0x0000c0249a107981 */ /* 0x000e24000c1e1100 */
[----:B0-----:R-:W-:-:S05]  /*da00*/  PRMT R3, R16, 0x8880, RZ ;  /* 0x0000888010037816 */ /* 0x001fca00000000ff */
[----:B------:R-:W-:-:S07]  /*da10*/  IMAD R2, R3, R18, RZ ;  /* 0x0000001203027224 */ /* 0x000fce00078e02ff */
.L_x_483:
[----:B------:R-:W-:Y:S05]  /*da20*/  BSYNC B1 ;  /* 0x0000000000017941 */ /* 0x000fea0003800000 */
.L_x_482:
[----:B0-----:R-:W-:Y:S01]  /*da30*/  @!P5 IMAD R3, R122, R17, R2 ;  /* 0x000000117a03d224 */ /* 0x001fe200078e0202 */
[----:B------:R-:W-:Y:S04]  /*da40*/  BSSY B1, `(.L_x_484) ;  /* 0x0000006000017945 */ /* 0x000fe80003800000 */
[----:B------:R0:W-:Y:S01]  /*da50*/  @!P5 STG.E.U8 desc[UR36][R8.64+0xc0], R3 ;  /* 0x0000c0030800d986 */ /* 0x0001e2000c101124 */
[----:B------:R-:W-:Y:S05]  /*da60*/  @P6 BRA `(.L_x_485) ;  /* 0x00000000000c6947 */ /* 0x000fea0003800000 */
[----:B------:R-:W0:Y:S02]  /*da70*/  LDG.E.U8 R16, desc[UR36][R154.64+0xc1] ;  /* 0x0000c1249a107981 */ /* 0x000e24000c1e1100 */
[----:B0-----:R-:W-:-:S05]  /*da80*/  PRMT R3, R16, 0x8880, RZ ;  /* 0x0000888010037816 */ /* 0x001fca00000000ff */
[----:B------:R-:W-:-:S07]  /*da90*/  IMAD R2, R3, R18, RZ ;  /* 0x0000001203027224 */ /* 0x000fce00078e02ff */
.L_x_485:
[----:B------:R-:W-:Y:S05]  /*daa0*/  BSYNC B1 ;  /* 0x0000000000017941 */ /* 0x000fea0003800000 */
.L_x_484:
[----:B------:R-:W-:Y:S01]  /*dab0*/  @!P6 IMAD R123, R123, R17, R2 ;  /* 0x000000117b7be224 */ /* 0x000fe200078e0202 */
[----:B------:R-:W-:Y:S04]  /*dac0*/  BSSY B1, `(.L_x_486) ;  /* 0x0000006000017945 */ /* 0x000fe80003800000 */
[----:B------:R0:W-:Y:S01]  /*dad0*/  @!P6 STG.E.U8 desc[UR36][R8.64+0xc1], R123 ;  /* 0x0000c17b0800e986 */ /* 0x0001e2000c101124 */
[----:B------:R-:W-:Y:S05]  /*dae0*/  @P1 BRA `(.L_x_487) ;  /* 0x00000000000c1947 */ /* 0x000fea0003800000 */
[----:B------:R-:W0:Y:S02]  /*daf0*/  LDG.E.U8 R16, desc[UR36][R14.64+0xc8] ;  /* 0x0000c8240e107981 */ /* 0x000e24000c1e1100 */
[----:B0-----:R-:W-:-:S05]  /*db00*/  PRMT R3, R16, 0x8880, RZ ;  /* 0x0000888010037816 */ /* 0x001fca00000000ff */
[----:B------:R-:W-:-:S07]  /*db10*/  IMAD R2, R3, R18, RZ ;  /* 0x0000001203027224 */ /* 0x000fce00078e02ff */
.L_x_487:
[----:B------:R-:W-:Y:S05]  /*db20*/  BSYNC B1 ;  /* 0x0000000000017941 */ /* 0x000fea0003800000 */
.L_x_486:
        /* <DEDUP_REMOVED lines=12> */
.L_x_489:
[----:B------:R-:W-:Y:S05]  /*dbf0*/  BSYNC B1 ;  /* 0x0000000000017941 */ /* 0x000fea0003800000 */
.L_x_488:
[----:B------:R-:W-:Y:S01]  /*dc00*/  @!P4 IMAD R125, R125, R17, R2 ;  /* 0x000000117d7dc224 */ /* 0x000fe200078e0202 */
[----:B------:R-:W-:Y:S04]  /*dc10*/  BSSY B1, `(.L_x_490) ;  /* 0x0000006000017945 */ /* 0x000fe80003800000 */
[----:B------:R0:W-:Y:S01]  /*dc20*/  @!P4 STG.E.U8 desc[UR36][R6.64+0xc9], R125 ;  /* 0x0000c97d0600c986 */ /* 0x0001e2000c101124 */
[----:B------:R-:W-:Y:S05]  /*dc30*/  @P3 BRA `(.L_x_491) ;  /* 0x00000000000c3947 */ /* 0x000fea0003800000 */
[----:B------:R-:W0:Y:S02]  /*dc40*/  LDG.E.U8 R16, desc[UR36][R154.64+0xc8] ;  /* 0x0000c8249a107981 */ /* 0x000e24000c1e1100 */
[----:B0-----:R-:W-:-:S05]  /*dc50*/  PRMT R3, R16, 0x8880, RZ ;  /* 0x0000888010037816 */ /* 0x001fca00000000ff */
[----:B------:R-:W-:-:S07]  /*dc60*/  IMAD R2, R3, R18, RZ ;  /* 0x0000001203027224 */ /* 0x000fce00078e02ff */
.L_x_491:
[----:B------:R-:W-:Y:S05]  /*dc70*/  BSYNC B1 ;  /* 0x0000000000017941 */ /* 0x000fea0003800000 */
.L_x_490:
[----:B0-----:R-:W-:Y:S01]  /*dc80*/  @!P3 IMAD R3, R126, R17, R2 ;  /* 0x000000117e03b224 */ /* 0x001fe200078e0202 */
[----:B------:R-:W-:Y:S04]  /*dc90*/  BSSY B1, `(.L_x_492) ;  /* 0x0000006000017945 */ /* 0x000fe80003800000 */
[----:B------:R0:W-:Y:S01]  /*dca0*/  @!P3 STG.E.U8 desc[UR36][R8.64+0xc8], R3 ;  /* 0x0000c8030800b986 */ /* 0x0001e2000c101124 */
[----:B------:R-:W-:Y:S05]  /*dcb0*/  @P5 BRA `(.L_x_493) ;  /* 0x00000000000c5947 */ /* 0x000fea0003800000 */
[----:B------:R-:W0:Y:S02]  /*dcc0*/  LDG.E.U8 R16, desc[UR36][R154.64+0xc9] ;  /* 0x0000c9249a107981 */ /* 0x000e24000c1e1100 */
[----:B0-----:R-:W-:-:S05]  /*dcd0*/  PRMT R3, R16, 0x8880, RZ ;  /* 0x0000888010037816 */ /* 0x001fca00000000ff */
[----:B------:R-:W-:-:S07]  /*dce0*/  IMAD R2, R3, R18, RZ ;  /* 0x0000001203027224 */ /* 0x000fce00078e02ff */
.L_x_493:
[----:B------:R-:W-:Y:S05]  /*dcf0*/  BSYNC B1 ;  /* 0x0000000000017941 */ /* 0x000fea0003800000 */
.L_x_492:
[----:B------:R-:W-:Y:S01]  /*dd00*/  @!P5 IMAD R127, R127, R17, R2 ;  /* 0x000000117f7fd224 */ /* 0x000fe200078e0202 */
[----:B------:R-:W-:Y:S04]  /*dd10*/  BSSY B1, `(.L_x_494) ;  /* 0x0000006000017945 */ /* 0x000fe80003800000 */
[----:B------:R0:W-:Y:S01]  /*dd20*/  @!P5 STG.E.U8 desc[UR36][R8.64+0xc9], R127 ;  /* 0x0000c97f0800d986 */ /* 0x0001e2000c101124 */
[----:B------:R-:W-:Y:S05]  /*dd30*/  @P6 BRA `(.L_x_495) ;  /* 0x00000000000c6947 */ /* 0x000fea0003800000 */
[----:B------:R-:W0:Y:S02]  /*dd40*/  LDG.E.U8 R16, desc[UR36][R14.64+0xd0] ;  /* 0x0000d0240e107981 */ /* 0x000e24000c1e1100 */
[----:B0-----:R-:W-:-:S05]  /*dd50*/  PRMT R3, R16, 0x8880, RZ ;  /* 0x0000888010037816 */ /* 0x001fca00000000ff */
[----:B------:R-:W-:-:S07]  /*dd60*/  IMAD R2, R3, R18, RZ ;  /* 0x0000001203027224 */ /* 0x000fce00078e02ff */
.L_x_495:
[----:B------:R-:W-:Y:S05]  /*dd70*/  BSYNC B1 ;  /* 0x0000000000017941 */ /* 0x000fea0003800000 */
.L_x_494:
[----:B0-----:R-:W-:Y:S01]  /*dd80*/  @!P6 IMAD R3, R128, R17, R2 ;  /* 0x000000118003e224 */ /* 0x001fe200078e0202 */
[----:B------:R-:W-:Y:S04]  /*dd90*/  BSSY B1, `(.L_x_496) ;  /* 0x0000006000017945 */ /* 0x000fe80003800000 */
[----:B------:R0:W-:Y:S01]  /*dda0*/  @!P6 STG.E.U8 desc[UR36][R6.64+0xd0], R3 ;  /* 0x0000d0030600e986 */ /* 0x0001e2000c101124 */
[----:B------:R-:W-:Y:S05]  /*ddb0*/  @P1 BRA `(.L_x_497) ;  /* 0x00000000000c1947 */ /* 0x000fea0003800000 */
[----:B------:R-:W0:Y:S02]  /*ddc0*/  LDG.E.U8 R16, desc[UR36][R14.64+0xd1] ;  /* 0x0000d1240e107981 */ /* 0x000e24000c1e1100 */
[----:B0-----:R-:W-:-:S05]  /*ddd0*/  PRMT R3, R16, 0x8880, RZ ;  /* 0x0000888010037816 */ /* 0x001fca00000000ff */
[----:B------:R-:W-:-:S07]  /*dde0*/  IMAD R2, R3, R18, RZ ;  /* 0x0000001203027224 */ /* 0x000fce00078e02ff */
.L_x_497:
[----:B------:R-:W-:Y:S05]  /*ddf0*/  BSYNC B1 ;  /* 0x0000000000017941 */ /* 0x000fea0003800000 */
.L_x_496:
        /* <DEDUP_REMOVED lines=12> */
.L_x_499:
[----:B------:R-:W-:Y:S05]  /*dec0*/  BSYNC B1 ;  /* 0x0000000000017941 */ /* 0x000fea0003800000 */
.L_x_498:
[----:B0-----:R-:W-:Y:S01]  /*ded0*/  @!P4 IMAD R3, R130, R17, R2 ;  /* 0x000000118203c224 */ /* 0x001fe200078e0202 */
[----:B------:R-:W-:Y:S04]  /*dee0*/  BSSY B1, `(.L_x_500) ;  /* 0x0000006000017945 */ /* 0x000fe80003800000 */
[----:B------:R0:W-:Y:S01]  /*def0*/  @!P4 STG.E.U8 desc[UR36][R8.64+0xd0], R3 ;  /* 0x0000d0030800c986 */ /* 0x0001e2000c101124 */
[----:B------:R-:W-:Y:S05]  /*df00*/  @P3 BRA `(.L_x_501) ;  /* 0x00000000000c3947 */ /* 0x000fea0003800000 */
[----:B------:R-:W0:Y:S02]  /*df10*/  LDG.E.U8 R16, desc[UR36][R154.64+0xd1] ;  /* 0x0000d1249a107981 */ /* 0x000e24000c1e1100 */
[----:B0-----:R-:W-:-:S05]  /*df20*/  PRMT R3, R16, 0x8880, RZ ;  /* 0x0000888010037816 */ /* 0x001fca00000000ff */
[----:B------:R-:W-:-:S07]  /*df30*/  IMAD R2, R3, R18, RZ ;  /* 0x0000001203027224 */ /* 0x000fce00078e02ff */
.L_x_501:
[----:B------:R-:W-:Y:S05]  /*df40*/  BSYNC B1 ;  /* 0x0000000000017941 */ /* 0x000fea0003800000 */
.L_x_500:
[----:B------:R-:W-:Y:S01]  /*df50*/  @!P3 IMAD R131, R131, R17, R2 ;  /* 0x000000118383b224 */ /* 0x000fe200078e0202 */
[----:B------:R-:W-:Y:S04]  /*df60*/  BSSY B1, `(.L_x_502) ;  /* 0x0000006000017945 */ /* 0x000fe80003800000 */
[----:B------:R0:W-:Y:S01]  /*df70*/  @!P3 STG.E.U8 desc[UR36][R8.64+0xd1], R131 ;  /* 0x0000d1830800b986 */ /* 0x0001e2000c101124 */
[----:B------:R-:W-:Y:S05]  /*df80*/  @P5 BRA `(.L_x_503) ;  /* 0x00000000000c5947 */ /* 0x000fea0003800000 */
[----:B------:R-:W0:Y:S02]  /*df90*/  LDG.E.U8 R16, desc[UR36][R14.64+0xd8] ;  /* 0x0000d8240e107981 */ /* 0x000e24000c1e1100 */
[----:B0-----:R-:W-:-:S05]  /*dfa0*/  PRMT R3, R16, 0x8880, RZ ;  /* 0x0000888010037816 */ /* 0x001fca00000000ff */
[----:B------:R-:W-:-:S07]  /*dfb0*/  IMAD R2, R3, R18, RZ ;  /* 0x0000001203027224 */ /* 0x000fce00078e02ff */
.L_x_503:
[----:B------:R-:W-:Y:S05]  /*dfc0*/  BSYNC B1 ;  /* 0x0000000000017941 */ /* 0x000fea0003800000 */
.L_x_502:
[----:B0-----:R-:W-:Y:S01]  /*dfd0*/  @!P5 IMAD R3, R132, R17, R2 ;  /* 0x000000118403d224 */ /* 0x001fe200078e0202 */
[----:B------:R-:W-:Y:S04]  /*dfe0*/  BSSY B1, `(.L_x_504) ;  /* 0x0000006000017945 */ /* 0x000fe80003800000 */
[----:B------:R0:W-:Y:S01]  /*dff0*/  @!P5 STG.E.U8 desc[UR36][R6.64+0xd8], R3 ;  /* 0x0000d8030600d986 */ /* 0x0001e2000c101124 */
[----:B------:R-:W-:Y:S05]  /*e000*/  @P6 BRA `(.L_x_505) ;  /* 0x00000000000c6947 */ /* 0x000fea0003800000 */
[----:B------:R-:W0:Y:S02]  /*e010*/  LDG.E.U8 R16, desc[UR36][R14.64+0xd9] ;  /* 0x0000d9240e107981 */ /* 0x000e24000c1e1100 */
[----:B0-----:R-:W-:-:S05]  /*e020*/  PRMT R3, R16, 0x8880, RZ ;  /* 0x0000888010037816 */ /* 0x001fca00000000ff */
[----:B------:R-:W-:-:S07]  /*e030*/  IMAD R2, R3, R18, RZ ;  /* 0x0000001203027224 */ /* 0x000fce00078e02ff */
.L_x_505:
[----:B------:R-:W-:Y:S05]  /*e040*/  BSYNC B1 ;  /* 0x0000000000017941 */ /* 0x000fea0003800000 */
.L_x_504:
[----:B------:R-:W-:Y:S01]  /*e050*/  @!P6 IMAD R133, R133, R17, R2 ;  /* 0x000000118585e224 */ /* 0x000fe200078e0202 */
[----:B------:R-:W-:Y:S04]  /*e060*/  BSSY B1, `(.L_x_506) ;  /* 0x0000006000017945 */ /* 0x000fe80003800000 */
[----:B------:R0:W-:Y:S01]  /*e070*/  @!P6 STG.E.U8 desc[UR36][R6.64+0xd9], R133 ;  /* 0x0000d9850600e986 */ /* 0x0001e2000c101124 */
[----:B------:R-:W-:Y:S05]  /*e080*/  @P1 BRA `(.L_x_507) ;  /* 0x00000000000c1947 */ /* 0x000fea0003800000 */
[----:B------:R-:W0:Y:S02]  /*e090*/  LDG.E.U8 R16, desc[UR36][R154.64+0xd8] ;  /* 0x0000d8249a107981 */ /* 0x000e24000c1e1100 */
[----:B0-----:R-:W-:-:S05]  /*e0a0*/  PRMT R3, R16, 0x8880, RZ ;  /* 0x0000888010037816 */ /* 0x001fca00000000ff */
[----:B------:R-:W-:-:S07]  /*e0b0*/  IMAD R2, R3, R18, RZ ;  /* 0x0000001203027224 */ /* 0x000fce00078e02ff */
.L_x_507:
[----:B------:R-:W-:Y:S05]  /*e0c0*/  BSYNC B1 ;  /* 0x0000000000017941 */ /* 0x000fea0003800000 */
.L_x_506:
        /* <DEDUP_REMOVED lines=12> */
.L_x_509:
[----:B------:R-:W-:Y:S05]  /*e190*/  BSYNC B1 ;  /* 0x0000000000017941 */ /* 0x000fea0003800000 */
.L_x_508:
[----:B------:R-:W-:Y:S01]  /*e1a0*/  @!P4 IMAD R135, R135, R17, R2 ;  /* 0x000000118787c224 */ /* 0x000fe200078e0202 */
[----:B------:R-:W-:Y:S04]  /*e1b0*/  BSSY B1, `(.L_x_510) ;  /* 0x0000006000017945 */ /* 0x000fe80003800000 */
[----:B------:R0:W-:Y:S01]  /*e1c0*/  @!P4 STG.E.U8 desc[UR36][R8.64+0xd9], R135 ;  /* 0x0000d9870800c986 */ /* 0x0001e2000c101124 */
[----:B------:R-:W-:Y:S05]  /*e1d0*/  @P3 BRA `(.L_x_511) ;  /* 0x00000000000c3947 */ /* 0x000fea0003800000 */
[----:B------:R-:W0:Y:S02]  /*e1e0*/  LDG.E.U8 R16, desc[UR36][R14.64+0xe0] ;  /* 0x0000e0240e107981 */ /* 0x000e24000c1e1100 */
[----:B0-----:R-:W-:-:S05]  /*e1f0*/  PRMT R3, R16, 0x8880, RZ ;  /* 0x0000888010037816 */ /* 0x001fca00000000ff */
[----:B------:R-:W-:-:S07]  /*e200*/  IMAD R2, R3, R18, RZ ;  /* 0x0000001203027224 */ /* 0x000fce00078e02ff */
.L_x_511:
[----:B------:R-:W-:Y:S05]  /*e210*/  BSYNC B1 ;  /* 0x0000000000017941 */ /* 0x000fea0003800000 */
.L_x_510:
[----:B0-----:R-:W-:Y:S01]  /*e220*/  @!P3 IMAD R3, R136, R17, R2 ;  /* 0x000000118803b224 */ /* 0x001fe200078e0202 */
[----:B------:R-:W-:Y:S04]  /*e230*/  BSSY B1, `(.L_x_512) ;  /* 0x0000006000017945 */ /* 0x000fe80003800000 */
[----:B------:R0:W-:Y:S01]  /*e240*/  @!P3 STG.E.U8 desc[UR36][R6.64+0xe0], R3 ;  /* 0x0000e0030600b986 */ /* 0x0001e2000c101124 */
[----:B------:R-:W-:Y:S05]  /*e250*/  @P5 BRA `(.L_x_513) ;  /* 0x00000000000c5947 */ /* 0x000fea0003800000 */
[----:B------:R-:W0:Y:S02]  /*e260*/  LDG.E.U8 R16, desc[UR36][R14.64+0xe1] ;  /* 0x0000e1240e107981 */ /* 0x000e24000c1e1100 */
[----:B0-----:R-:W-:-:S05]  /*e270*/  PRMT R3, R16, 0x8880, RZ ;  /* 0x0000888010037816 */ /* 0x001fca00000000ff */
[----:B------:R-:W-:-:S07]  /*e280*/  IMAD R2, R3, R18, RZ ;  /* 0x0000001203027224 */ /* 0x000fce00078e02ff */
.L_x_513:
[----:B------:R-:W-:Y:S05]  /*e290*/  BSYNC B1 ;  /* 0x0000000000017941 */ /* 0x000fea0003800000 */
.L_x_512:
[----:B------:R-:W-:Y:S01]  /*e2a0*/  @!P5 IMAD R137, R137, R17, R2 ;  /* 0x000000118989d224 */ /* 0x000fe200078e0202 */
[----:B------:R-:W-:Y:S04]  /*e2b0*/  BSSY B1, `(.L_x_514) ;  /* 0x0000006000017945 */ /* 0x000fe80003800000 */
[----:B------:R0:W-:Y:S01]  /*e2c0*/  @!P5 STG.E.U8 desc[UR36][R6.64+0xe1], R137 ;  /* 0x0000e1890600d986 */ /* 0x0001e2000c101124 */
[----:B------:R-:W-:Y:S05]  /*e2d0*/  @P6 BRA `(.L_x_515) ;  /* 0x00000000000c6947 */ /* 0x000fea0003800000 */
[----:B------:R-:W0:Y:S02]  /*e2e0*/  LDG.E.U8 R16, desc[UR36][R154.64+0xe0] ;  /* 0x0000e0249a107981 */ /* 0x000e24000c1e1100 */
[----:B0-----:R-:W-:-:S05]  /*e2f0*/  PRMT R3, R16, 0x8880, RZ ;  /* 0x0000888010037816 */ /* 0x001fca00000000ff */
[----:B------:R-:W-:-:S07]  /*e300*/  IMAD R2, R3, R18, RZ ;  /* 0x0000001203027224 */ /* 0x000fce00078e02ff */
.L_x_515:
[----:B------:R-:W-:Y:S05]  /*e310*/  BSYNC B1 ;  /* 0x0000000000017941 */ /* 0x000fea0003800000 */
.L_x_514:
[----:B0-----:R-:W-:Y:S01]  /*e320*/  @!P6 IMAD R3, R138, R17, R2 ;  /* 0x000000118a03e224 */ /* 0x001fe200078e0202 */
[----:B------:R-:W-:Y:S04]  /*e330*/  BSSY B1, `(.L_x_516) ;  /* 0x0000006000017945 */ /* 0x000fe80003800000 */
[----:B------:R0:W-:Y:S01]  /*e340*/  @!P6 STG.E.U8 desc[UR36][R8.64+0xe0], R3 ;  /* 0x0000e0030800e986 */ /* 0x0001e2000c101124 */
[----:B------:R-:W-:Y:S05]  /*e350*/  @P1 BRA `(.L_x_517) ;  /* 0x00000000000c1947 */ /* 0x000fea0003800000 */
[----:B------:R-:W0:Y:S02]  /*e360*/  LDG.E.U8 R16, desc[UR36][R154.64+0xe1] ;  /* 0x0000e1249a107981 */ /* 0x000e24000c1e1100 */
[----:B0-----:R-:W-:-:S05]  /*e370*/  PRMT R3, R16, 0x8880, RZ ;  /* 0x0000888010037816 */ /* 0x001fca00000000ff */
[----:B------:R-:W-:-:S07]  /*e380*/  IMAD R2, R3, R18, RZ ;  /* 0x0000001203027224 */ /* 0x000fce00078e02ff */
.L_x_517:
[----:B------:R-:W-:Y:S05]  /*e390*/  BSYNC B1 ;  /* 0x0000000000017941 */ /* 0x000fea0003800000 */
.L_x_516:
        /* <DEDUP_REMOVED lines=12> */
.L_x_519:
[----:B------:R-:W-:Y:S05]  /*e460*/  BSYNC B1 ;  /* 0x0000000000017941 */ /* 0x000fea0003800000 */
.L_x_518:
[----:B0-----:R-:W-:Y:S01]  /*e470*/  @!P5 IMAD R3, R140, R17, R2 ;  /* 0x000000118c03d224 */ /* 0x001fe200078e0202 */
[----:B------:R-:W-:Y:S04]  /*e480*/  BSSY B1, `(.L_x_520) ;  /* 0x0000006000017945 */ /* 0x000fe80003800000 */
[----:B------:R0:W-:Y:S01]  /*e490*/  @!P5 STG.E.U8 desc[UR36][R6.64+0xe8], R3 ;  /* 0x0000e8030600d986 */ /* 0x0001e2000c101124 */
[----:B------:R-:W-:Y:S05]  /*e4a0*/  @P3 BRA `(.L_x_521) ;  /* 0x00000000000c3947 */ /* 0x000fea0003800000 */
[----:B------:R-:W0:Y:S02]  /*e4b0*/  LDG.E.U8 R16, desc[UR36][R14.64+0xe9] ;  /* 0x0000e9240e107981 */ /* 0x000e24000c1e1100 */
[----:B0-----:R-:W-:-:S05]  /*e4c0*/  PRMT R3, R16, 0x8880, RZ ;  /* 0x0000888010037816 */ /* 0x001fca00000000ff */
[----:B------:R-:W-:-:S07]  /*e4d0*/  IMAD R2, R3, R18, RZ ;  /* 0x0000001203027224 */ /* 0x000fce00078e02ff */
.L_x_521:
[----:B------:R-:W-:Y:S05]  /*e4e0*/  BSYNC B1 ;  /* 0x0000000000017941 */ /* 0x000fea0003800000 */
.L_x_520:
[----:B------:R-:W-:Y:S01]  /*e4f0*/  @!P3 IMAD R141, R141, R17, R2 ;  /* 0x000000118d8db224 */ /* 0x000fe200078e0202 */
[----:B------:R-:W-:Y:S04]  /*e500*/  BSSY B1, `(.L_x_522) ;  /* 0x0000006000017945 */ /* 0x000fe80003800000 */
[----:B------:R0:W-:Y:S01]  /*e510*/  @!P3 STG.E.U8 desc[UR36][R6.64+0xe9], R141 ;  /* 0x0000e98d0600b986 */ /* 0x0001e2000c101124 */
[----:B------:R-:W-:Y:S05]  /*e520*/  @P1 BRA `(.L_x_523) ;  /* 0x00000000000c1947 */ /* 0x000fea0003800000 */
[----:B------:R-:W0:Y:S02]  /*e530*/  LDG.E.U8 R16, desc[UR36][R154.64+0xe8] ;  /* 0x0000e8249a107981 */ /* 0x000e24000c1e1100 */
[----:B0-----:R-:W-:-:S05]  /*e540*/  PRMT R3, R16, 0x8880, RZ ;  /* 0x0000888010037816 */ /* 0x001fca00000000ff */
[----:B------:R-:W-:-:S07]  /*e550*/  IMAD R2, R3, R18, RZ ;  /* 0x0000001203027224 */ /* 0x000fce00078e02ff */
.L_x_523:
[----:B------:R-:W-:Y:S05]  /*e560*/  BSYNC B1 ;  /* 0x0000000000017941 */ /* 0x000fea0003800000 */
.L_x_522:
[----:B0-----:R-:W-:Y:S01]  /*e570*/  @!P1 IMAD R3, R142, R17, R2 ;  /* 0x000000118e039224 */ /* 0x001fe200078e0202 */
[----:B------:R-:W-:Y:S04]  /*e580*/  BSSY B1, `(.L_x_524) ;  /* 0x0000006000017945 */ /* 0x000fe80003800000 */
[----:B------:R0:W-:Y:S01]  /*e590*/  @!P1 STG.E.U8 desc[UR36][R8.64+0xe8], R3 ;  /* 0x0000e80308009986 */ /* 0x0001e2000c101124 */
[----:B------:R-:W-:Y:S05]  /*e5a0*/  @P6 BRA `(.L_x_525) ;  /* 0x00000000000c6947 */ /* 0x000fea0003800000 */
[----:B------:R-:W0:Y:S02]  /*e5b0*/  LDG.E.U8 R16, desc[UR36][R154.64+0xe9] ;  /* 0x0000e9249a107981 */ /* 0x000e24000c1e1100 */
[----:B0-----:R-:W-:-:S05]  /*e5c0*/  PRMT R3, R16, 0x8880, RZ ;  /* 0x0000888010037816 */ /* 0x001fca00000000ff */
[----:B------:R-:W-:-:S07]  /*e5d0*/  IMAD R2, R3, R18, RZ ;  /* 0x0000001203027224 */ /* 0x000fce00078e02ff */
.L_x_525:
[----:B------:R-:W-:Y:S05]  /*e5e0*/  BSYNC B1 ;  /* 0x0000000000017941 */ /* 0x000fea0003800000 */
.L_x_524:
[----:B------:R-:W-:Y:S01]  /*e5f0*/  @!P6 IMAD R143, R143, R17, R2 ;  /* 0x000000118f8fe224 */ /* 0x000fe200078e0202 */
[----:B------:R-:W-:Y:S04]  /*e600*/  BSSY B1, `(.L_x_526) ;  /* 0x0000006000017945 */ /* 0x000fe80003800000 */
[----:B------:R0:W-:Y:S01]  /*e610*/  @!P6 STG.E.U8 desc[UR36][R8.64+0xe9], R143 ;  /* 0x0000e98f0800e986 */ /* 0x0001e2000c101124 */
[----:B------:R-:W-:Y:S05]  /*e620*/  @P4 BRA `(.L_x_527) ;  /* 0x00000000000c4947 */ /* 0x000fea0003800000 */
[----:B------:R-:W0:Y:S02]  /*e630*/  LDG.E.U8 R16, desc[UR36][R14.64+0xf0] ;  /* 0x0000f0240e107981 */ /* 0x000e24000c1e1100 */
[----:B0-----:R-:W-:-:S05]  /*e640*/  PRMT R3, R16, 0x8880, RZ ;  /* 0x0000888010037816 */ /* 0x001fca00000000ff */
[----:B------:R-:W-:-:S07]  /*e650*/  IMAD R2, R3, R18, RZ ;  /* 0x0000001203027224 */ /* 0x000fce00078e02ff */
.L_x_527:
[----:B------:R-:W-:Y:S05]  /*e660*/  BSYNC B1 ;  /* 0x0000000000017941 */ /* 0x000fea0003800000 */
.L_x_526:
[----:B------:R-:W-:Y:S01]  /*e670*/  ISETP.LT.OR P3, PT, R0, 0xf2, !P2 ;  /* 0x000000f20000780c */ /* 0x000fe20005761670 */
[----:B0-----:R-:W-:Y:S01]  /*e680*/  @!P4 IMAD R3, R144, R17, R2 ;  /* 0x000000119003c224 */ /* 0x001fe200078e0202 */
[----:B------:R-:W-:Y:S01]  /*e690*/  BSSY B1, `(.L_x_528) ;  /* 0x000000b000017945 */ /* 0x000fe20003800000 */
[C---:B------:R-:W-:Y:S02]  /*e6a0*/  ISETP.LT.OR P1, PT, R0.reuse, 0xf1, !P0 ;  /* 0x000000f10000780c */ /* 0x040fe40004721670 */
[C---:B------:R-:W-:Y:S01]  /*e6b0*/  ISETP.LT.OR P5, PT, R0.reuse, 0xf2, !P0 ;  /* 0x000000f20000780c */ /* 0x040fe200047a1670 */
[----:B------:R0:W-:Y:S01]  /*e6c0*/  @!P4 STG.E.U8 desc[UR36][R6.64+0xf0], R3 ;  /* 0x0000f0030600c986 */ /* 0x0001e2000c101124 */
[C---:B------:R-:W-:Y:S02]  /*e6d0*/  ISETP.LT.OR P4, PT, R0.reuse, 0xf9, !P2 ;  /* 0x000000f90000780c */ /* 0x040fe40005781670 */
[C---:B------:R-:W-:Y:S02]  /*e6e0*/  ISETP.LT.OR P2, PT, R0.reuse, 0xfa, !P2 ;  /* 0x000000fa0000780c */ /* 0x040fe40005741670 */
[----:B------:R-:W-:-:S02]  /*e6f0*/  ISETP.LT.OR P6, PT, R0, 0xf9, !P0 ;  /* 0x000000f90000780c */ /* 0x000fc400047c1670 */
[----:B------:R-:W-:Y:S11]  /*e700*/  @P3 BRA `(.L_x_529) ;  /* 0x00000000000c3947 */ /* 0x000ff60003800000 */
[----:B------:R-:W0:Y:S02]  /*e710*/  LDG.E.U8 R16, desc[UR36][R14.64+0xf1] ;  /* 0x0000f1240e107981 */ /* 0x000e24000c1e1100 */
[----:B0-----:R-:W-:-:S05]  /*e720*/  PRMT R3, R16, 0x8880, RZ ;  /* 0x0000888010037816 */ /* 0x001fca00000000ff */
[----:B------:R-:W-:-:S07]  /*e730*/  IMAD R2, R3, R18, RZ ;  /* 0x0000001203027224 */ /* 0x000fce00078e02ff */
.L_x_529:
[----:B------:R-:W-:Y:S05]  /*e740*/  BSYNC B1 ;  /* 0x0000000000017941 */ /* 0x000fea0003800000 */
.L_x_528:
[----:B------:R-:W-:Y:S01]  /*e750*/  @!P3 IMAD R145, R145, R17, R2 ;  /* 0x000000119191b224 */ /* 0x000fe200078e0202 */
[----:B------:R-:W-:Y:S04]  /*e760*/  BSSY B1, `(.L_x_530) ;  /* 0x0000006000017945 */ /* 0x000fe80003800000 */
[----:B------:R0:W-:Y:S01]  /*e770*/  @!P3 STG.E.U8 desc[UR36][R6.64+0xf1], R145 ;  /* 0x0000f1910600b986 */ /* 0x0001e2000c101124 */
[----:B------:R-:W-:Y:S05]  /*e780*/  @P1 BRA `(.L_x_531) ;  /* 0x00000000000c1947 */ /* 0x000fea0003800000 */
[----:B------:R-:W0:Y:S02]  /*e790*/  LDG.E.U8 R16, desc[UR36][R154.64+0xf0] ;  /* 0x0000f0249a107981 */ /* 0x000e24000c1e1100 */
[----:B0-----:R-:W-:-:S05]  /*e7a0*/  PRMT R3, R16, 0x8880, RZ ;  /* 0x0000888010037816 */ /* 0x001fca00000000ff */
[----:B------:R-:W-:-:S07]  /*e7b0*/  IMAD R2, R3, R18, RZ ;  /* 0x0000001203027224 */ /* 0x000fce00078e02ff */
.L_x_531:
[----:B------:R-:W-:Y:S05]  /*e7c0*/  BSYNC B1 ;  /* 0x0000000000017941 */ /* 0x000fea0003800000 */
.L_x_530:
[----:B0-----:R-:W-:Y:S01]  /*e7d0*/  @!P1 IMAD R3, R146, R17, R2 ;  /* 0x0000001192039224 */ /* 0x001fe200078e0202 */
[----:B------:R-:W-:Y:S04]  /*e7e0*/  BSSY B1, `(.L_x_532) ;  /* 0x0000006000017945 */ /* 0x000fe80003800000 */
[----:B------:R0:W-:Y:S01]  /*e7f0*/  @!P1 STG.E.U8 desc[UR36][R8.64+0xf0], R3 ;  /* 0x0000f00308009986 */ /* 0x0001e2000c101124 */
[----:B------:R-:W-:Y:S05]  /*e800*/  @P5 BRA `(.L_x_533) ;  /* 0x00000000000c5947 */ /* 0x000fea0003800000 */
[----:B------:R-:W0:Y:S02]  /*e810*/  LDG.E.U8 R16, desc[UR36][R154.64+0xf1] ;  /* 0x0000f1249a107981 */ /* 0x000e24000c1e1100 */
[----:B0-----:R-:W-:-:S05]  /*e820*/  PRMT R3, R16, 0x8880, RZ ;  /* 0x0000888010037816 */ /* 0x001fca00000000ff */
[----:B------:R-:W-:-:S07]  /*e830*/  IMAD R2, R3, R18, RZ ;  /* 0x0000001203027224 */ /* 0x000fce00078e02ff */
.L_x_533:
[----:B------:R-:W-:Y:S05]  /*e840*/  BSYNC B1 ;  /* 0x0000000000017941 */ /* 0x000fea0003800000 */
.L_x_532:
[----:B------:R-:W-:Y:S01]  /*e850*/  @!P5 IMAD R147, R147, R17, R2 ;  /* 0x000000119393d224 */ /* 0x000fe200078e0202 */
[----:B------:R-:W-:Y:S04]  /*e860*/  BSSY B1, `(.L_x_534) ;  /* 0x0000006000017945 */ /* 0x000fe80003800000 */
[----:B------:R0:W-:Y:S01]  /*e870*/  @!P5 STG.E.U8 desc[UR36][R8.64+0xf1], R147 ;  /* 0x0000f1930800d986 */ /* 0x0001e2000c101124 */
[----:B------:R-:W-:Y:S05]  /*e880*/  @P4 BRA `(.L_x_535) ;  /* 0x00000000000c4947 */ /* 0x000fea0003800000 */
[----:B------:R-:W0:Y:S02]  /*e890*/  LDG.E.U8 R16, desc[UR36][R14.64+0xf8] ;  /* 0x0000f8240e107981 */ /* 0x000e24000c1e1100 */
[----:B0-----:R-:W-:-:S05]  /*e8a0*/  PRMT R3, R16, 0x8880, RZ ;  /* 0x0000888010037816 */ /* 0x001fca00000000ff */
[----:B------:R-:W-:-:S07]  /*e8b0*/  IMAD R2, R3, R18, RZ ;  /* 0x0000001203027224 */ /* 0x000fce00078e02ff */
.L_x_535:
[----:B------:R-:W-:Y:S05]  /*e8c0*/  BSYNC B1 ;  /* 0x0000000000017941 */ /* 0x000fea0003800000 */
.L_x_534:
[----:B0-----:R-:W-:Y:S01]  /*e8d0*/  @!P4 IMAD R3, R148, R17, R2 ;  /* 0x000000119403c224 */ /* 0x001fe200078e0202 */
[----:B------:R-:W-:Y:S04]  /*e8e0*/  BSSY B1, `(.L_x_536) ;  /* 0x0000006000017945 */ /* 0x000fe80003800000 */
[----:B------:R0:W-:Y:S01]  /*e8f0*/  @!P4 STG.E.U8 desc[UR36][R6.64+0xf8], R3 ;  /* 0x0000f8030600c986 */ /* 0x0001e2000c101124 */
[----:B------:R-:W-:Y:S05]  /*e900*/  @P2 BRA `(.L_x_537) ;  /* 0x00000000000c2947 */ /* 0x000fea0003800000 */
[----:B------:R-:W0:Y:S02]  /*e910*/  LDG.E.U8 R16, desc[UR36][R14.64+0xf9] ;  /* 0x0000f9240e107981 */ /* 0x000e24000c1e1100 */
[----:B0-----:R-:W-:-:S05]  /*e920*/  PRMT R3, R16, 0x8880, RZ ;  /* 0x0000888010037816 */ /* 0x001fca00000000ff */
[----:B------:R-:W-:-:S07]  /*e930*/  IMAD R2, R3, R18, RZ ;  /* 0x0000001203027224 */ /* 0x000fce00078e02ff */
.L_x_537:
[----:B------:R-:W-:Y:S05]  /*e940*/  BSYNC B1 ;  /* 0x0000000000017941 */ /* 0x000fea0003800000 */
.L_x_536:
[----:B------:R-:W-:Y:S01]  /*e950*/  @!P2 IMAD R149, R149, R17, R2 ;  /* 0x000000119595a224 */ /* 0x000fe200078e0202 */
[----:B------:R-:W-:Y:S04]  /*e960*/  BSSY B1, `(.L_x_538) ;  /* 0x0000006000017945 */ /* 0x000fe80003800000 */
[----:B------:R0:W-:Y:S01]  /*e970*/  @!P2 STG.E.U8 desc[UR36][R6.64+0xf9], R149 ;  /* 0x0000f9950600a986 */ /* 0x0001e2000c101124 */
[----:B------:R-:W-:Y:S05]  /*e980*/  @P6 BRA `(.L_x_539) ;  /* 0x00000000000c6947 */ /* 0x000fea0003800000 */
[----:B------:R-:W0:Y:S02]  /*e990*/  LDG.E.U8 R16, desc[UR36][R154.64+0xf8] ;  /* 0x0000f8249a107981 */ /* 0x000e24000c1e1100 */
[----:B0-----:R-:W-:-:S05]  /*e9a0*/  PRMT R3, R16, 0x8880, RZ ;  /* 0x0000888010037816 */ /* 0x001fca00000000ff */
[----:B------:R-:W-:-:S07]  /*e9b0*/  IMAD R2, R3, R18, RZ ;  /* 0x0000001203027224 */ /* 0x000fce00078e02ff */
.L_x_539:
[----:B------:R-:W-:Y:S05]  /*e9c0*/  BSYNC B1 ;  /* 0x0000000000017941 */ /* 0x000fea0003800000 */
.L_x_538:
[----:B0-----:R-:W-:Y:S01]  /*e9d0*/  @!P6 IMAD R3, R150, R17, R2 ;  /* 0x000000119603e224 */ /* 0x001fe200078e0202 */
[----:B------:R-:W-:Y:S01]  /*e9e0*/  ISETP.LT.OR P0, PT, R0, 0xfa, !P0 ;  /* 0x000000fa0000780c */ /* 0x000fe20004701670 */
[----:B------:R-:W-:Y:S03]  /*e9f0*/  BSSY B1, `(.L_x_540) ;  /* 0x0000006000017945 */ /* 0x000fe60003800000 */
[----:B------:R0:W-:Y:S09]  /*ea00*/  @!P6 STG.E.U8 desc[UR36][R8.64+0xf8], R3 ;  /* 0x0000f8030800e986 */ /* 0x0001f2000c101124 */
[----:B------:R-:W-:Y:S05]  /*ea10*/  @P0 BRA `(.L_x_541) ;  /* 0x00000000000c0947 */ /* 0x000fea0003800000 */
[----:B------:R-:W0:Y:S02]  /*ea20*/  LDG.E.U8 R16, desc[UR36][R154.64+0xf9] ;  /* 0x0000f9249a107981 */ /* 0x000e24000c1e1100 */
[----:B0-----:R-:W-:-:S05]  /*ea30*/  PRMT R3, R16, 0x8880, RZ ;  /* 0x0000888010037816 */ /* 0x001fca00000000ff */
[----:B------:R-:W-:-:S07]  /*ea40*/  IMAD R2, R3, R18, RZ ;  /* 0x0000001203027224 */ /* 0x000fce00078e02ff */
.L_x_541:
[----:B------:R-:W-:Y:S05]  /*ea50*/  BSYNC B1 ;  /* 0x0000000000017941 */ /* 0x000fea0003800000 */
.L_x_540:
[----:B------:R-:W-:Y:S01]  /*ea60*/  IMAD R151, R151, R17, R2 ;  /* 0x0000001197977224 */ /* 0x000fe200078e0202 */
[----:B------:R-:W-:Y:S06]  /*ea70*/  @P0 BRA `(.L_x_542) ;  /* 0x0000003800180947 */ /* 0x000fec0003800000 */
[----:B------:R0:W-:Y:S01]  /*ea80*/  STG.E.U8 desc[UR36][R8.64+0xf9], R151 ;  /* 0x0000f99708007986 */ /* 0x0001e2000c101124 */
[----:B------:R-:W-:Y:S05]  /*ea90*/  BRA `(.L_x_542) ;  /* 0x0000003800107947 */ /* 0x000fea0003800000 */
.L_x_29:
[----:B------:R-:W2:Y:S04]  /*eaa0*/  LDL.LU R2, [R1] ;  /* 0x0000000001027983 */ /* 0x000ea80000300800 */
[----:B------:R-:W3:Y:S04]  /*eab0*/  LDL.LU R3, [R1+0xc] ;  /* 0x00000c0001037983 */ /* 0x000ee80000300800 */
[----:B------:R-:W4:Y:S04]  /*eac0*/  LDL.LU R12, [R1+0x14] ;  /* 0x00001400010c7983 */ /* 0x000f280000300800 */
[----:B------:R-:W5:Y:S04]  /*ead0*/  LDL.LU R13, [R1+0x8c] ;  /* 0x00008c00010d7983 */ /* 0x000f680000300800 */
        /* <DEDUP_REMOVED lines=63> */
[----:B------:R-:W5:Y:S01]  /*eed0*/  LDL.LU R176, [R1+0x194] ;  /* 0x0001940001b07983 */ /* 0x000f620000300800 */
[----:B------:R-:W-:-:S03]  /*eee0*/  ISETP.GE.AND P0, PT, R19, 0x1, PT ;  /* 0x000000011300780c */ /* 0x000fc60003f06270 */
[----:B------:R-:W5:Y:S04]  /*eef0*/  LDL.LU R175, [R1+0x198] ;  /* 0x0001980001af7983 */ /* 0x000f680000300800 */
[----:B------:R-:W5:Y:S04]  /*ef00*/  LDL.LU R174, [R1+0x19c] ;  /* 0x00019c0001ae7983 */ /* 0x000f680000300800 */
[----:B------:R-:W5:Y:S04]  /*ef10*/  LDL.LU R173, [R1+0x1a0] ;  /* 0x0001a00001ad7983 */ /* 0x000f680000300800 */
[----:B------:R-:W5:Y:S01]  /*ef20*/  LDL.LU R172, [R1+0x1a4] ;  /* 0x0001a40001ac7983 */ /* 0x000f620000300800 */
[----:B------:R-:W-:-:S03]  /*ef30*/  ISETP.LT.OR P1, PT, R0, 0x1, !P0 ;  /* 0x000000010000780c */ /* 0x000fc60004721670 */
        /* <DEDUP_REMOVED lines=13> */
[----:B--2---:R-:W-:-:S03]  /*f010*/  @!P1 IMAD R2, R2, R17, RZ ;  /* 0x0000001102029224 */ /* 0x004fc600078e02ff */
        /* <DEDUP_REMOVED lines=9> */
[----:B------:R0:W-:Y:S04]  /*f0b0*/  @!P1 STG.E.U8 desc[UR36][R4.64], R2 ;  /* 0x0000000204009986 */ /* 0x0001e8000c101124 */
[----:B0-----:R-:W3:Y:S01]  /*f0c0*/  LDL.LU R2, [R1+0x4] ;  /* 0x0000040001027983 */ /* 0x001ee20000300800 */
[----:B------:R-:W-:-:S02]  /*f0d0*/  ISETP.LT.OR P1, PT, R0, 0x2, !P0 ;  /* 0x000000020000780c */ /* 0x000fc40004721670 */
[----:B------:R-:W-:-:S11]  /*f0e0*/  ISETP.GE.AND P2, PT, R19, 0x9, PT ;  /* 0x000000091300780c */ /* 0x000fd60003f46270 */
[----:B---3--:R-:W-:-:S05]  /*f0f0*/  @!P1 IMAD R2, R2, R17, RZ ;  /* 0x0000001102029224 */ /* 0x008fca00078e02ff */
[----:B------:R0:W-:Y:S04]  /*f100*/  @!P1 STG.E.U8 desc[UR36][R4.64+0x1], R2 ;  /* 0x0000010204009986 */ /* 0x0001e8000c101124 */
[----:B0-----:R-:W3:Y:S01]  /*f110*/  LDL.LU R2, [R1+0x8] ;  /* 0x0000080001027983 */ /* 0x001ee20000300800 */
[C---:B------:R-:W-:Y:S02]  /*f120*/  ISETP.LT.OR P1, PT, R0.reuse, 0x1, !P2 ;  /* 0x000000010000780c */ /* 0x040fe40005721670 */
[C---:B------:R-:W-:Y:S02]  /*f130*/  ISETP.LT.OR P3, PT, R0.reuse, 0x2, !P2 ;  /* 0x000000020000780c */ /* 0x040fe40005761670 */
[----:B------:R-:W-:-:S09]  /*f140*/  ISETP.LT.OR P4, PT, R0, 0x9, !P0 ;  /* 0x000000090000780c */ /* 0x000fd20004781670 */
[----:B---3--:R-:W-:-:S05]  /*f150*/  @!P1 IMAD R2, R2, R17, RZ ;  /* 0x0000001102029224 */ /* 0x008fca00078e02ff */
[----:B------:R0:W-:Y:S04]  /*f160*/  @!P1 STG.E.U8 desc[UR36][R10.64], R2 ;  /* 0x000000020a009986 */ /* 0x0001e8000c101124 */
[----:B0-----:R-:W3:Y:S01]  /*f170*/  LDL.LU R2, [R1+0x10] ;  /* 0x0000100001027983 */ /* 0x001ee20000300800 */
[----:B------:R-:W-:Y:S01]  /*f180*/  @!P3 IMAD R3, R3, R17, RZ ;  /* 0x000000110303b224 */ /* 0x000fe200078e02ff */
[C---:B------:R-:W-:Y:S02]  /*f190*/  ISETP.LT.OR P1, PT, R0.reuse, 0xa, !P0 ;  /* 0x0000000a0000780c */ /* 0x040fe40004721670 */
[C---:B------:R-:W-:Y:S02]  /*f1a0*/  ISETP.LT.OR P5, PT, R0.reuse, 0x9, !P2 ;  /* 0x000000090000780c */ /* 0x040fe400057a1670 */
[----:B------:R0:W-:Y:S01]  /*f1b0*/  @!P3 STG.E.U8 desc[UR36][R10.64+0x1], R3 ;  /* 0x000001030a00b986 */ /* 0x0001e2000c101124 */
[----:B------:R-:W-:-:S03]  /*f1c0*/  ISETP.LT.OR P6, PT, R0, 0xa, !P2 ;  /* 0x0000000a0000780c */ /* 0x000fc600057c1670 */
[----:B0-----:R-:W5:Y:S01]  /*f1d0*/  LDL.LU R3, [R1+0x18] ;  /* 0x0000180001037983 */ /* 0x001f620000300800 */
[----:B---3--:R-:W-:-:S05]  /*f1e0*/  @!P4 IMAD R2, R2, R17, RZ ;  /* 0x000000110202c224 */ /* 0x008fca00078e02ff */
[----:B------:R0:W-:Y:S04]  /*f1f0*/  @!P4 STG.E.U8 desc[UR36][R4.64+0x8], R2 ;  /* 0x000008020400c986 */ /* 0x0001e8000c101124 */
[----:B0-----:R-:W3:Y:S01]  /*f200*/  LDL.LU R2, [R1+0x1c] ;  /* 0x00001c0001027983 */ /* 0x001ee20000300800 */
[-C--:B----4-:R-:W-:Y:S02]  /*f210*/  @!P1 IMAD R12, R12, R17.reuse, RZ ;  /* 0x000000110c0c9224 */ /* 0x090fe400078e02ff */
[----:B-----5:R-:W-:-:S03]  /*f220*/  @!P5 IMAD R3, R3, R17, RZ ;  /* 0x000000110303d224 */ /* 0x020fc600078e02ff */
[----:B------:R0:W-:Y:S04]  /*f230*/  @!P1 STG.E.U8 desc[UR36][R4.64+0x9], R12 ;  /* 0x0000090c04009986 */ /* 0x0001e8000c101124 */
[----:B------:R1:W-:Y:S04]  /*f240*/  @!P5 STG.E.U8 desc[UR36][R10.64+0x8], R3 ;  /* 0x000008030a00d986 */ /* 0x0003e8000c101124 */
[----:B0-----:R-:W4:Y:S04]  /*f250*/  LDL.LU R12, [R1+0x28] ;  /* 0x00002800010c7983 */ /* 0x001f280000300800 */
[----:B-1----:R-:W5:Y:S01]  /*f260*/  LDL.LU R3, [R1+0x20] ;  /* 0x0000200001037983 */ /* 0x002f620000300800 */
[----:B---3--:R-:W-:-:S05]  /*f270*/  @!P6 IMAD R2, R2, R17, RZ ;  /* 0x000000110202e224 */ /* 0x008fca00078e02ff */
[----:B------:R0:W-:Y:S04]  /*f280*/  @!P6 STG.E.U8 desc[UR36][R10.64+0x9], R2 ;  /* 0x000009020a00e986 */ /* 0x0001e8000c101124 */
[----:B0-----:R-:W3:Y:S01]  /*f290*/  LDL.LU R2, [R1+0x24] ;  /* 0x0000240001027983 */ /* 0x001ee20000300800 */
[C---:B------:R-:W-:Y:S02]  /*f2a0*/  ISETP.LT.OR P3, PT, R0.reuse, 0x11, !P0 ;  /* 0x000000110000780c */ /* 0x040fe40004761670 */
[----:B------:R-:W-:-:S11]  /*f2b0*/  ISETP.LT.OR P4, PT, R0, 0x12, !P0 ;  /* 0x000000120000780c */ /* 0x000fd60004781670 */
[----:B-----5:R-:W-:-:S05]  /*f2c0*/  @!P3 IMAD R3, R3, R17, RZ ;  /* 0x000000110303b224 */ /* 0x020fca00078e02ff */
[----:B------:R0:W-:Y:S04]  /*f2d0*/  @!P3 STG.E.U8 desc[UR36][R4.64+0x10], R3 ;  /* 0x000010030400b986 */ /* 0x0001e8000c101124 */
[----:B0-----:R-:W5:Y:S01]  /*f2e0*/  LDL.LU R3, [R1+0x2c] ;  /* 0x00002c0001037983 */ /* 0x001f620000300800 */
[----:B---3--:R-:W-:-:S05]  /*f2f0*/  @!P4 IMAD R2, R2, R17, RZ ;  /* 0x000000110202c224 */ /* 0x008fca00078e02ff */
[----:B------:R0:W-:Y:S04]  /*f300*/  @!P4 STG.E.U8 desc[UR36][R4.64+0x11], R2 ;  /* 0x000011020400c986 */ /* 0x0001e8000c101124 */
[----:B0-----:R-:W3:Y:S01]  /*f310*/  LDL.LU R2, [R1+0x30] ;  /* 0x0000300001027983 */ /* 0x001ee20000300800 */
[C---:B------:R-:W-:Y:S02]  /*f320*/  ISETP.LT.OR P1, PT, R0.reuse, 0x11, !P2 ;  /* 0x000000110000780c */ /* 0x040fe40005721670 */
[C---:B------:R-:W-:Y:S02]  /*f330*/  ISETP.LT.OR P5, PT, R0.reuse, 0x12, !P2 ;  /* 0x000000120000780c */ /* 0x040fe400057a1670 */
[----:B------:R-:W-:-:S09]  /*f340*/  ISETP.LT.OR P6, PT, R0, 0x19, !P0 ;  /* 0x000000190000780c */ /* 0x000fd200047c1670 */
        /* <DEDUP_REMOVED lines=38> */
[----:B------:R-:W-:-:S13]  /*f5b0*/  ISETP.LT.OR P6, PT, R0, 0x2a, !P0 ;  /* 0x0000002a0000780c */ /* 0x000fda00047c1670 */
[----:B-----5:R-:W-:-:S05]  /*f5c0*/  @!P6 IMAD R3, R3, R17, RZ ;  /* 0x000000110303e224 */ /* 0x020fca00078e02ff */
[----:B------:R-:W-:Y:S01]  /*f5d0*/  @!P6 STG.E.U8 desc[UR36][R4.64+0x29], R3 ;  /* 0x000029030400e986 */ /* 0x000fe2000c101124 */
[----:B---3--:R-:W-:-:S05]  /*f5e0*/  @!P5 IMAD R2, R2, R17, RZ ;  /* 0x000000110202d224 */ /* 0x008fca00078e02ff */
[----:B------:R0:W-:Y:S04]  /*f5f0*/  @!P5 STG.E.U8 desc[UR36][R4.64+0x28], R2 ;  /* 0x000028020400d986 */ /* 0x0001e8000c101124 */
[----:B0-----:R-:W3:Y:S04]  /*f600*/  LDL.LU R2, [R1+0x58] ;  /* 0x0000580001027983 */ /* 0x001ee80000300800 */
[----:B------:R-:W5:Y:S01]  /*f610*/  LDL.LU R3, [R1+0x5c] ;  /* 0x00005c0001037983 */ /* 0x000f620000300800 */
[C---:B------:R-:W-:Y:S02]  /*f620*/  ISETP.LT.OR P1, PT, R0.reuse, 0x29, !P2 ;  /* 0x000000290000780c */ /* 0x040fe40005721670 */
[----:B------:R-:W-:-:S11]  /*f630*/  ISETP.LT.OR P3, PT, R0, 0x2a, !P2 ;  /* 0x0000002a0000780c */ /* 0x000fd60005761670 */
[----:B---3--:R-:W-:-:S05]  /*f640*/  @!P1 IMAD R2, R2, R17, RZ ;  /* 0x0000001102029224 */ /* 0x008fca00078e02ff */
[----:B------:R0:W-:Y:S04]  /*f650*/  @!P1 STG.E.U8 desc[UR36][R10.64+0x28], R2 ;  /* 0x000028020a009986 */ /* 0x0001e8000c101124 */
[----:B0-----:R-:W3:Y:S01]  /*f660*/  LDL.LU R2, [R1+0x60] ;  /* 0x0000600001027983 */ /* 0x001ee20000300800 */
[----:B-----5:R-:W-:-:S05]  /*f670*/  @!P3 IMAD R3, R3, R17, RZ ;  /* 0x000000110303b224 */ /* 0x020fca00078e02ff */
[----:B------:R0:W-:Y:S04]  /*f680*/  @!P3 STG.E.U8 desc[UR36][R10.64+0x29], R3 ;  /* 0x000029030a00b986 */ /* 0x0001e8000c101124 */
[----:B0-----:R-:W5:Y:S01]  /*f690*/  LDL.LU R3, [R1+0x68] ;  /* 0x0000680001037983 */ /* 0x001f620000300800 */
[C---:B------:R-:W-:Y:S02]  /*f6a0*/  ISETP.LT.OR P4, PT, R0.reuse, 0x31, !P0 ;  /* 0x000000310000780c */ /* 0x040fe40004781670 */
[C---:B------:R-:W-:Y:S02]  /*f6b0*/  ISETP.LT.OR P5, PT, R0.reuse, 0x32, !P0 ;  /* 0x000000320000780c */ /* 0x040fe400047a1670 */
[----:B------:R-:W-:-:S11]  /*f6c0*/  ISETP.LT.OR P6, PT, R0, 0x31, !P2 ;  /* 0x000000310000780c */ /* 0x000fd600057c1670 */
[----:B----4-:R-:W-:-:S05]  /*f6d0*/  @!P5 IMAD R12, R12, R17, RZ ;  /* 0x000000110c0cd224 */ /* 0x010fca00078e02ff */
[----:B------:R-:W-:Y:S01]  /*f6e0*/  @!P5 STG.E.U8 desc[UR36][R4.64+0x31], R12 ;  /* 0x0000310c0400d986 */ /* 0x000fe2000c101124 */
[----:B---3--:R-:W-:-:S05]  /*f6f0*/  @!P4 IMAD R2, R2, R17, RZ ;  /* 0x000000110202c224 */ /* 0x008fca00078e02ff */
[----:B------:R0:W-:Y:S04]  /*f700*/  @!P4 STG.E.U8 desc[UR36][R4.64+0x30], R2 ;  /* 0x000030020400c986 */ /* 0x0001e8000c101124 */
[----:B0-----:R-:W3:Y:S01]  /*f710*/  LDL.LU R2, [R1+0x6c] ;  /* 0x00006c0001027983 */ /* 0x001ee20000300800 */
[----:B-----5:R-:W-:-:S03]  /*f720*/  @!P6 IMAD R3, R3, R17, RZ ;  /* 0x000000110303e224 */ /* 0x020fc600078e02ff */
[----:B------:R-:W4:Y:S04]  /*f730*/  LDL.LU R12, [R1+0x78] ;  /* 0x00007800010c7983 */ /* 0x000f280000300800 */
[----:B------:R0:W-:Y:S04]  /*f740*/  @!P6 STG.E.U8 desc[UR36][R10.64+0x30], R3 ;  /* 0x000030030a00e986 */ /* 0x0001e8000c101124 */
[----:B0-----:R-:W5:Y:S01]  /*f750*/  LDL.LU R3, [R1+0x70] ;  /* 0x0000700001037983 */ /* 0x001f620000300800 */
        /* <DEDUP_REMOVED lines=11> */
[-C--:B----4-:R-:W-:Y:S02]  /*f810*/  @!P5 IMAD R12, R12, R17.reuse, RZ ;  /* 0x000000110c0cd224 */ /* 0x090fe400078e02ff */
[----:B---3--:R-:W-:-:S05]  /*f820*/  @!P4 IMAD R2, R2, R17, RZ ;  /* 0x000000110202c224 */ /* 0x008fca00078e02ff */
[----:B------:R0:W-:Y:S04]  /*f830*/  @!P4 STG.E.U8 desc[UR36][R4.64+0x39], R2 ;  /* 0x000039020400c986 */ /* 0x0001e8000c101124 */
[----:B0-----:R-:W3:Y:S01]  /*f840*/  LDL.LU R2, [R1+0x80] ;  /* 0x0000800001027983 */ /* 0x001ee20000300800 */
[----:B-----5:R-:W-:-:S03]  /*f850*/  @!P6 IMAD R3, R3, R17, RZ ;  /* 0x000000110303e224 */ /* 0x020fc600078e02ff */
[----:B------:R0:W-:Y:S04]  /*f860*/  @!P5 STG.E.U8 desc[UR36][R10.64+0x38], R12 ;  /* 0x0000380c0a00d986 */ /* 0x0001e8000c101124 */
[----:B------:R1:W-:Y:S04]  /*f870*/  @!P6 STG.E.U8 desc[UR36][R10.64+0x39], R3 ;  /* 0x000039030a00e986 */ /* 0x0003e8000c101124 */
[----:B0-----:R-:W4:Y:S04]  /*f880*/  LDL.LU R12, [R1+0xa0] ;  /* 0x0000a000010c7983 */ /* 0x001f280000300800 */
[----:B-1----:R-:W5:Y:S01]  /*f890*/  LDL.LU R3, [R1+0x84] ;  /* 0x0000840001037983 */ /* 0x002f620000300800 */
[----:B------:R-:W-:-:S02]  /*f8a0*/  ISETP.LT.OR P1, PT, R0, 0x41, !P0 ;  /* 0x000000410000780c */ /* 0x000fc40004721670 */
        /* <DEDUP_REMOVED lines=9> */
[C---:B------:R-:W-:Y:S02]  /*f940*/  ISETP.LT.OR P6, PT, R0.reuse, 0x49, !P0 ;  /* 0x000000490000780c */ /* 0x040fe400047c1670 */
[----:B------:R-:W-:-:S02]  /*f950*/  ISETP.LT.OR P1, PT, R0, 0x4a, !P0 ;  /* 0x0000004a0000780c */ /* 0x000fc40004721670 */
[----:B------:R-:W-:-:S07]  /*f960*/  ISETP.LT.OR P3, PT, R0, 0x49, !P2 ;  /* 0x000000490000780c */ /* 0x000fce0005761670 */
[-C--:B------:R-:W-:Y:S02]  /*f970*/  @!P5 IMAD R13, R13, R17.reuse, RZ ;  /* 0x000000110d0dd224 */ /* 0x080fe400078e02ff */
[-C--:B------:R-:W-:Y:S02]  /*f980*/  @!P6 IMAD R15, R15, R17.reuse, RZ ;  /* 0x000000110f0fe224 */ /* 0x080fe400078e02ff */
[----:B------:R-:W-:Y:S01]  /*f990*/  @!P1 IMAD R21, R21, R17, RZ ;  /* 0x0000001115159224 */ /* 0x000fe200078e02ff */
[----:B------:R4:W-:Y:S01]  /*f9a0*/  @!P5 STG.E.U8 desc[UR36][R10.64+0x41], R13 ;  /* 0x0000410d0a00d986 */ /* 0x0009e2000c101124 */
[----:B------:R-:W-:-:S13]  /*f9b0*/  ISETP.LT.OR P5, PT, R0, 0x51, !P0 ;  /* 0x000000510000780c */ /* 0x000fda00047a1670 */
[-C--:B----4-:R-:W-:Y:S02]  /*f9c0*/  @!P5 IMAD R13, R12, R17.reuse, RZ ;  /* 0x000000110c0dd224 */ /* 0x090fe400078e02ff */
[----:B---3--:R-:W-:-:S05]  /*f9d0*/  @!P4 IMAD R2, R2, R17, RZ ;  /* 0x000000110202c224 */ /* 0x008fca00078e02ff */
[----:B------:R-:W-:Y:S01]  /*f9e0*/  @!P4 STG.E.U8 desc[UR36][R10.64+0x40], R2 ;  /* 0x000040020a00c986 */ /* 0x000fe2000c101124 */
[----:B------:R-:W-:-:S03]  /*f9f0*/  ISETP.LT.OR P4, PT, R0, 0x4a, !P2 ;  /* 0x0000004a0000780c */ /* 0x000fc60005781670 */
[----:B------:R0:W-:Y:S01]  /*fa00*/  @!P6 STG.E.U8 desc[UR36][R4.64+0x48], R15 ;  /* 0x0000480f0400e986 */ /* 0x0001e2000c101124 */
[----:B------:R-:W-:-:S03]  /*fa10*/  ISETP.LT.OR P6, PT, R0, 0x52, !P0 ;  /* 0x000000520000780c */ /* 0x000fc600047c1670 */
[----:B------:R-:W-:Y:S01]  /*fa20*/  @!P1 STG.E.U8 desc[UR36][R4.64+0x49], R21 ;  /* 0x0000491504009986 */ /* 0x000fe2000c101124 */
[----:B------:R-:W-:-:S05]  /*fa30*/  ISETP.LT.OR P1, PT, R0, 0x51, !P2 ;  /* 0x000000510000780c */ /* 0x000fca0005721670 */
[-C--:B------:R-:W-:Y:S02]  /*fa40*/  @!P4 IMAD R23, R23, R17.reuse, RZ ;  /* 0x000000111717c224 */ /* 0x080fe400078e02ff */
[-C--:B-----5:R-:W-:Y:S02]  /*fa50*/  @!P3 IMAD R3, R3, R17.reuse, RZ ;  /* 0x000000110303b224 */ /* 0x0a0fe400078e02ff */
[-C--:B0-----:R-:W-:Y:S01]  /*fa60*/  @!P6 IMAD R15, R235, R17.reuse, RZ ;  /* 0x00000011eb0fe224 */ /* 0x081fe200078e02ff */
[----:B------:R-:W-:Y:S03]  /*fa70*/  @!P4 STG.E.U8 desc[UR36][R10.64+0x49], R23 ;  /* 0x000049170a00c986 */ /* 0x000fe6000c101124 */
[----:B------:R-:W-:Y:S01]  /*fa80*/  @!P1 IMAD R153, R153, R17, RZ ;  /* 0x0000001199999224 */ /* 0x000fe200078e02ff */
[----:B------:R0:W-:Y:S01]  /*fa90*/  @!P3 STG.E.U8 desc[UR36][R10.64+0x48], R3 ;  /* 0x000048030a00b986 */ /* 0x0001e2000c101124 */
[----:B------:R-:W-:-:S02]  /*faa0*/  ISETP.LT.OR P3, PT, R0, 0x52, !P2 ;  /* 0x000000520000780c */ /* 0x000fc40005761670 */
[C---:B------:R-:W-:Y:S01]  /*fab0*/  ISETP.LT.OR P4, PT, R0.reuse, 0x59, !P0 ;  /* 0x000000590000780c */ /* 0x040fe20004781670 */
[----:B------:R1:W-:Y:S01]  /*fac0*/  @!P5 STG.E.U8 desc[UR36][R4.64+0x50], R13 ;  /* 0x0000500d0400d986 */ /* 0x0003e2000c101124 */
[----:B------:R-:W-:-:S03]  /*fad0*/  ISETP.LT.OR P5, PT, R0, 0x5a, !P0 ;  /* 0x0000005a0000780c */ /* 0x000fc600047a1670 */
[----:B------:R3:W-:Y:S01]  /*fae0*/  @!P6 STG.E.U8 desc[UR36][R4.64+0x51], R15 ;  /* 0x0000510f0400e986 */ /* 0x0007e2000c101124 */
[----:B------:R-:W-:-:S03]  /*faf0*/  ISETP.LT.OR P6, PT, R0, 0x59, !P2 ;  /* 0x000000590000780c */ /* 0x000fc600057c1670 */
[----:B------:R-:W-:Y:S01]  /*fb00*/  @!P1 STG.E.U8 desc[UR36][R10.64+0x50], R153 ;  /* 0x000050990a009986 */ /* 0x000fe2000c101124 */
[----:B------:R-:W-:Y:S01]  /*fb10*/  ISETP.LT.OR P1, PT, R0, 0x5a, !P2 ;  /* 0x0000005a0000780c */ /* 0x000fe20005721670 */
[-C--:B0-----:R-:W-:Y:S02]  /*fb20*/  @!P3 IMAD R3, R234, R17.reuse, RZ ;  /* 0x00000011ea03b224 */ /* 0x081fe400078e02ff */
[-C--:B------:R-:W-:Y:S02]  /*fb30*/  @!P4 IMAD R21, R233, R17.reuse, RZ ;  /* 0x00000011e915c224 */ /* 0x080fe400078e02ff */
[-C--:B-1----:R-:W-:Y:S01]  /*fb40*/  @!P5 IMAD R13, R232, R17.reuse, RZ ;  /* 0x00000011e80dd224 */ /* 0x082fe200078e02ff */
[----:B------:R0:W-:Y:S03]  /*fb50*/  @!P3 STG.E.U8 desc[UR36][R10.64+0x51], R3 ;  /* 0x000051030a00b986 */ /* 0x0001e6000c101124 */
[----:B---3--:R-:W-:Y:S01]  /*fb60*/  @!P6 IMAD R15, R231, R17, RZ ;  /* 0x00000011e70fe224 */ /* 0x008fe200078e02ff */
[----:B------:R1:W-:Y:S01]  /*fb70*/  @!P4 STG.E.U8 desc[UR36][R4.64+0x58], R21 ;  /* 0x000058150400c986 */ /* 0x0003e2000c101124 */
[----:B------:R-:W-:-:S02]  /*fb80*/  ISETP.LT.OR P3, PT, R0, 0x61, !P0 ;  /* 0x000000610000780c */ /* 0x000fc40004761670 */
[----:B------:R-:W-:Y:S01]  /*fb90*/  @!P1 IMAD R23, R230, R17, RZ ;  /* 0x00000011e6179224 */ /* 0x000fe200078e02ff */
        /* <DEDUP_REMOVED lines=8> */
[-C--:B-1----:R-:W-:Y:S02]  /*fc20*/  @!P4 IMAD R21, R228, R17.reuse, RZ ;  /* 0x00000011e415c224 */ /* 0x082fe400078e02ff */
[-C--:B---3--:R-:W-:Y:S01]  /*fc30*/  @!P5 IMAD R13, R227, R17.reuse, RZ ;  /* 0x00000011e30dd224 */ /* 0x088fe200078e02ff */
[----:B------:R0:W-:Y:S03]  /*fc40*/  @!P3 STG.E.U8 desc[UR36][R4.64+0x60], R3 ;  /* 0x000060030400b986 */ /* 0x0001e6000c101124 */
[----:B----4-:R-:W-:Y:S01]  /*fc50*/  @!P6 IMAD R15, R226, R17, RZ ;  /* 0x00000011e20fe224 */ /* 0x010fe200078e02ff */
        /* <DEDUP_REMOVED lines=134> */
[-C--:B----4-:R-:W-:Y:S01]  /*104c0*/  @!P6 IMAD R15, R181, R17.reuse, RZ ;  /* 0x00000011b50fe224 */ /* 0x090fe200078e02ff */
[----:B------:R1:W-:Y:S03]  /*104d0*/  @!P4 STG.E.U8 desc[UR36][R10.64+0xb8], R21 ;  /* 0x0000b8150a00c986 */ /* 0x0003e6000c101124 */
[----:B------:R-:W-:Y:S01]  /*104e0*/  @!P1 IMAD R23, R180, R17, RZ ;  /* 0x00000011b4179224 */ /* 0x000fe200078e02ff */
[C---:B------:R-:W-:Y:S01]  /*104f0*/  ISETP.LT.OR P3, PT, R0.reuse, 0xc1, !P2 ;  /* 0x000000c10000780c */ /* 0x040fe20005761670 */
[----:B------:R3:W-:Y:S01]  /*10500*/  @!P5 STG.E.U8 desc[UR36][R10.64+0xb9], R13 ;  /* 0x0000b90d0a00d986 */ /* 0x0007e2000c101124 */
[----:B------:R-:W-:-:S02]  /*10510*/  ISETP.LT.OR P4, PT, R0, 0xc2, !P2 ;  /* 0x000000c20000780c */ /* 0x000fc40005781670 */
[C---:B------:R-:W-:Y:S01]  /*10520*/  ISETP.LT.OR P5, PT, R0.reuse, 0xc9, !P0 ;  /* 0x000000c90000780c */ /* 0x040fe200047a1670 */
[----:B------:R4:W-:Y:S01]  /*10530*/  @!P6 STG.E.U8 desc[UR36][R4.64+0xc0], R15 ;  /* 0x0000c00f0400e986 */ /* 0x0009e2000c101124 */
[----:B------:R-:W-:-:S03]  /*10540*/  ISETP.LT.OR P6, PT, R0, 0xca, !P0 ;  /* 0x000000ca0000780c */ /* 0x000fc600047c1670 */
[----:B------:R-:W-:Y:S01]  /*10550*/  @!P1 STG.E.U8 desc[UR36][R4.64+0xc1], R23 ;  /* 0x0000c11704009986 */ /* 0x000fe2000c101124 */
[----:B------:R-:W-:-:S03]  /*10560*/  ISETP.LT.OR P1, PT, R0, 0xc9, !P2 ;  /* 0x000000c90000780c */ /* 0x000fc60005721670 */
[-C--:B0-----:R-:W-:Y:S02]  /*10570*/  @!P3 IMAD R3, R179, R17.reuse, RZ ;  /* 0x00000011b303b224 */ /* 0x081fe400078e02ff */
[-C--:B-1----:R-:W-:Y:S02]  /*10580*/  @!P4 IMAD R21, R178, R17.reuse, RZ ;  /* 0x00000011b215c224 */ /* 0x082fe400078e02ff */
[-C--:B---3--:R-:W-:Y:S02]  /*10590*/  @!P5 IMAD R13, R177, R17.reuse, RZ ;  /* 0x00000011b10dd224 */ /* 0x088fe400078e02ff */
[-C--:B----4-:R-:W-:Y:S01]  /*105a0*/  @!P6 IMAD R15, R176, R17.reuse, RZ ;  /* 0x00000011b00fe224 */ /* 0x090fe200078e02ff */
[----:B------:R0:W-:Y:S03]  /*105b0*/  @!P3 STG.E.U8 desc[UR36][R10.64+0xc0], R3 ;  /* 0x0000c0030a00b986 */ /* 0x0001e6000c101124 */
        /* <DEDUP_REMOVED lines=36> */
[----:B------:R4:W-:Y:S04]  /*10800*/  @!P6 STG.E.U8 desc[UR36][R10.64+0xd9], R15 ;  /* 0x0000d90f0a00e986 */ /* 0x0009e8000c101124 */
[----:B------:R-:W-:Y:S01]  /*10810*/  @!P1 STG.E.U8 desc[UR36][R4.64+0xe0], R153 ;  /* 0x0000e09904009986 */ /* 0x000fe2000c101124 */
[C---:B------:R-:W-:Y:S02]  /*10820*/  ISETP.LT.OR P1, PT, R0.reuse, 0xea, !P0 ;  /* 0x000000ea0000780c */ /* 0x040fe40004721670 */
[----:B------:R-:W-:Y:S01]  /*10830*/  ISETP.LT.OR P6, PT, R0, 0xe9, !P0 ;  /* 0x000000e90000780c */ /* 0x000fe200047c1670 */
[-C--:B0-----:R-:W-:Y:S02]  /*10840*/  @!P3 IMAD R3, R164, R17.reuse, RZ ;  /* 0x00000011a403b224 */ /* 0x081fe400078e02ff */
[----:B-1----:R-:W-:-:S02]  /*10850*/  @!P4 IMAD R21, R163, R17, RZ ;  /* 0x00000011a315c224 */ /* 0x002fc400078e02ff */
[----:B---3--:R-:W-:Y:S01]  /*10860*/  @!P5 IMAD R13, R162, R17, RZ ;  /* 0x00000011a20dd224 */ /* 0x008fe200078e02ff */
[----:B------:R0:W-:Y:S01]  /*10870*/  @!P3 STG.E.U8 desc[UR36][R4.64+0xe1], R3 ;  /* 0x0000e1030400b986 */ /* 0x0001e2000c101124 */
[----:B------:R-:W-:-:S04]  /*10880*/  ISETP.LT.OR P3, PT, R0, 0xe9, !P2 ;  /* 0x000000e90000780c */ /* 0x000fc80005761670 */
[-C--:B------:R-:W-:Y:S01]  /*10890*/  @!P1 IMAD R23, R160, R17.reuse, RZ ;  /* 0x00000011a0179224 */ /* 0x080fe200078e02ff */
[----:B------:R2:W-:Y:S01]  /*108a0*/  @!P4 STG.E.U8 desc[UR36][R10.64+0xe0], R21 ;  /* 0x0000e0150a00c986 */ /* 0x0005e2000c101124 */
[----:B----4-:R-:W-:Y:S01]  /*108b0*/  @!P6 IMAD R15, R161, R17, RZ ;  /* 0x00000011a10fe224 */ /* 0x010fe200078e02ff */
[C---:B------:R-:W-:Y:S02]  /*108c0*/  ISETP.LT.OR P4, PT, R0.reuse, 0xea, !P2 ;  /* 0x000000ea0000780c */ /* 0x040fe40005781670 */
[----:B------:R1:W-:Y:S01]  /*108d0*/  @!P5 STG.E.U8 desc[UR36][R10.64+0xe1], R13 ;  /* 0x0000e10d0a00d986 */ /* 0x0003e2000c101124 */
[----:B------:R-:W-:-:S03]  /*108e0*/  ISETP.LT.OR P5, PT, R0, 0xf1, !P0 ;  /* 0x000000f10000780c */ /* 0x000fc600047a1670 */
[----:B------:R-:W-:Y:S01]  /*108f0*/  @!P1 STG.E.U8 desc[UR36][R4.64+0xe9], R23 ;  /* 0x0000e91704009986 */ /* 0x000fe2000c101124 */
[----:B------:R-:W-:-:S03]  /*10900*/  ISETP.LT.OR P1, PT, R0, 0xf2, !P0 ;  /* 0x000000f20000780c */ /* 0x000fc60004721670 */
[----:B------:R3:W-:Y:S01]  /*10910*/  @!P6 STG.E.U8 desc[UR36][R4.64+0xe8], R15 ;  /* 0x0000e80f0400e986 */ /* 0x0007e2000c101124 */
[----:B------:R-:W-:Y:S01]  /*10920*/  ISETP.LT.OR P6, PT, R0, 0xf1, !P2 ;  /* 0x000000f10000780c */ /* 0x000fe200057c1670 */
[-C--:B0-----:R-:W-:Y:S02]  /*10930*/  @!P3 IMAD R3, R159, R17.reuse, RZ ;  /* 0x000000119f03b224 */ /* 0x081fe400078e02ff */
[-C--:B--2---:R-:W-:Y:S02]  /*10940*/  @!P4 IMAD R21, R158, R17.reuse, RZ ;  /* 0x000000119e15c224 */ /* 0x084fe400078e02ff */
[-C--:B-1----:R-:W-:Y:S01]  /*10950*/  @!P5 IMAD R13, R157, R17.reuse, RZ ;  /* 0x000000119d0dd224 */ /* 0x082fe200078e02ff */
[----:B------:R0:W-:Y:S01]  /*10960*/  @!P3 STG.E.U8 desc[UR36][R10.64+0xe8], R3 ;  /* 0x0000e8030a00b986 */ /* 0x0001e2000c101124 */
[----:B------:R-:W-:Y:S02]  /*10970*/  ISETP.LT.OR P3, PT, R0, 0xf2, !P2 ;  /* 0x000000f20000780c */ /* 0x000fe40005761670 */
[-C--:B---3--:R-:W-:Y:S01]  /*10980*/  @!P1 IMAD R15, R156, R17.reuse, RZ ;  /* 0x000000119c0f9224 */ /* 0x088fe200078e02ff */
[----:B------:R1:W-:Y:S03]  /*10990*/  @!P4 STG.E.U8 desc[UR36][R10.64+0xe9], R21 ;  /* 0x0000e9150a00c986 */ /* 0x0003e6000c101124 */
[----:B------:R-:W-:Y:S01]  /*109a0*/  @!P6 IMAD R23, R155, R17, RZ ;  /* 0x000000119b17e224 */ /* 0x000fe200078e02ff */
[C---:B------:R-:W-:Y:S01]  /*109b0*/  ISETP.LT.OR P4, PT, R0.reuse, 0xf9, !P0 ;  /* 0x000000f90000780c */ /* 0x040fe20004781670 */
[----:B------:R-:W-:Y:S01]  /*109c0*/  @!P1 STG.E.U8 desc[UR36][R4.64+0xf1], R15 ;  /* 0x0000f10f04009986 */ /* 0x000fe2000c101124 */
[----:B------:R-:W-:-:S02]  /*109d0*/  ISETP.LT.OR P0, PT, R0, 0xfa, !P0 ;  /* 0x000000fa0000780c */ /* 0x000fc40004701670 */
[C---:B------:R-:W-:Y:S01]  /*109e0*/  ISETP.GE.AND P1, PT, R19.reuse, 0x81, PT ;  /* 0x000000811300780c */ /* 0x040fe20003f26270 */
[----:B------:R2:W-:Y:S01]  /*109f0*/  @!P5 STG.E.U8 desc[UR36][R4.64+0xf0], R13 ;  /* 0x0000f00d0400d986 */ /* 0x0005e2000c101124 */
[C---:B------:R-:W-:Y:S02]  /*10a00*/  ISETP.LT.OR P5, PT, R0.reuse, 0xf9, !P2 ;  /* 0x000000f90000780c */ /* 0x040fe400057a1670 */
[C---:B------:R-:W-:Y:S01]  /*10a10*/  ISETP.LT.OR P2, PT, R0.reuse, 0xfa, !P2 ;  /* 0x000000fa0000780c */ /* 0x040fe20005741670 */
[----:B------:R-:W-:Y:S01]  /*10a20*/  @!P6 STG.E.U8 desc[UR36][R10.64+0xf0], R23 ;  /* 0x0000f0170a00e986 */ /* 0x000fe2000c101124 */
[----:B------:R-:W-:Y:S01]  /*10a30*/  ISETP.LT.OR P6, PT, R0, 0x1, !P1 ;  /* 0x000000010000780c */ /* 0x000fe20004fc1670 */
[-C--:B0-----:R-:W-:Y:S02]  /*10a40*/  @!P3 IMAD R3, R154, R17.reuse, RZ ;  /* 0x000000119a03b224 */ /* 0x081fe400078e02ff */
[-C--:B-1----:R-:W-:Y:S02]  /*10a50*/  @!P4 IMAD R21, R152, R17.reuse, RZ ;  /* 0x000000119815c224 */ /* 0x082fe400078e02ff */
[----:B------:R-:W-:Y:S01]  /*10a60*/  @!P0 IMAD R153, R22, R17, RZ ;  /* 0x0000001116998224 */ /* 0x000fe200078e02ff */
[----:B------:R0:W-:Y:S01]  /*10a70*/  @!P3 STG.E.U8 desc[UR36][R10.64+0xf1], R3 ;  /* 0x0000f1030a00b986 */ /* 0x0001e2000c101124 */
[----:B------:R-:W-:-:S02]  /*10a80*/  ISETP.GE.AND P3, PT, R19, 0x89, PT ;  /* 0x000000891300780c */ /* 0x000fc40003f66270 */
[-C--:B--2---:R-:W-:Y:S02]  /*10a90*/  @!P5 IMAD R13, R20, R17.reuse, RZ ;  /* 0x00000011140dd224 */ /* 0x084fe400078e02ff */
[-C--:B------:R-:W-:Y:S01]  /*10aa0*/  @!P2 IMAD R15, R14, R17.reuse, RZ ;  /* 0x000000110e0fa224 */ /* 0x080fe200078e02ff */
[----:B------:R-:W-:Y:S01]  /*10ab0*/  @!P0 STG.E.U8 desc[UR36][R4.64+0xf9], R153 ;  /* 0x0000f99904008986 */ /* 0x000fe2000c101124 */
[----:B------:R-:W-:Y:S01]  /*10ac0*/  @!P6 IMAD R19, R24, R17, RZ ;  /* 0x000000111813e224 */ /* 0x000fe200078e02ff */
[C---:B------:R-:W-:Y:S02]  /*10ad0*/  ISETP.LT.OR P0, PT, R0.reuse, 0x2, !P1 ;  /* 0x000000020000780c */ /* 0x040fe40004f01670 */
[----:B------:R1:W-:Y:S01]  /*10ae0*/  @!P4 STG.E.U8 desc[UR36][R4.64+0xf8], R21 ;  /* 0x0000f8150400c986 */ /* 0x0003e2000c101124 */
[----:B------:R-:W-:-:S03]  /*10af0*/  ISETP.LT.OR P4, PT, R0, 0x1, !P3 ;  /* 0x000000010000780c */ /* 0x000fc60005f81670 */
[----:B------:R-:W-:Y:S01]  /*10b00*/  @!P5 STG.E.U8 desc[UR36][R10.64+0xf8], R13 ;  /* 0x0000f80d0a00d986 */ /* 0x000fe2000c101124 */
[----:B------:R-:W-:-:S03]  /*10b10*/  ISETP.LT.OR P5, PT, R0, 0x2, !P3 ;  /* 0x000000020000780c */ /* 0x000fc60005fa1670 */
[----:B------:R-:W-:Y:S01]  /*10b20*/  @!P2 STG.E.U8 desc[UR36][R10.64+0xf9], R15 ;  /* 0x0000f90f0a00a986 */ /* 0x000fe2000c101124 */
[----:B------:R-:W-:-:S03]  /*10b30*/  ISETP.LT.OR P2, PT, R0, 0x9, !P1 ;  /* 0x000000090000780c */ /* 0x000fc60004f41670 */
[----:B------:R-:W-:Y:S01]  /*10b40*/  @!P6 STG.E.U8 desc[UR36][R6.64], R19 ;  /* 0x000000130600e986 */ /* 0x000fe2000c101124 */
[----:B------:R-:W-:Y:S01]  /*10b50*/  ISETP.LT.OR P6, PT, R0, 0xa, !P1 ;  /* 0x0000000a0000780c */ /* 0x000fe20004fc1670 */
[-C--:B------:R-:W-:Y:S02]  /*10b60*/  @!P0 IMAD R25, R25, R17.reuse, RZ ;  /* 0x0000001119198224 */ /* 0x080fe400078e02ff */
[-C--:B0-----:R-:W-:Y:S02]  /*10b70*/  @!P4 IMAD R3, R26, R17.reuse, RZ ;  /* 0x000000111a03c224 */ /* 0x081fe400078e02ff */
[-C--:B------:R-:W-:Y:S01]  /*10b80*/  @!P5 IMAD R27, R27, R17.reuse, RZ ;  /* 0x000000111b1bd224 */ /* 0x080fe200078e02ff */
[----:B------:R-:W-:Y:S03]  /*10b90*/  @!P0 STG.E.U8 desc[UR36][R6.64+0x1], R25 ;  /* 0x0000011906008986 */ /* 0x000fe6000c101124 */
[----:B-1----:R-:W-:Y:S01]  /*10ba0*/  @!P2 IMAD R5, R28, R17, RZ ;  /* 0x000000111c05a224 */ /* 0x002fe200078e02ff */
[----:B------:R0:W-:Y:S01]  /*10bb0*/  @!P4 STG.E.U8 desc[UR36][R8.64], R3 ;  /* 0x000000030800c986 */ /* 0x0001e2000c101124 */
[----:B------:R-:W-:-:S02]  /*10bc0*/  ISETP.LT.OR P0, PT, R0, 0xa, !P3 ;  /* 0x0000000a0000780c */ /* 0x000fc40005f01670 */
[----:B------:R-:W-:Y:S01]  /*10bd0*/  @!P6 IMAD R29, R29, R17, RZ ;  /* 0x000000111d1de224 */ /* 0x000fe200078e02ff */
[C---:B------:R-:W-:Y:S01]  /*10be0*/  ISETP.LT.OR P4, PT, R0.reuse, 0x9, !P3 ;  /* 0x000000090000780c */ /* 0x040fe20005f81670 */
[----:B------:R-:W-:Y:S01]  /*10bf0*/  @!P5 STG.E.U8 desc[UR36][R8.64+0x1], R27 ;  /* 0x0000011b0800d986 */ /* 0x000fe2000c101124 */
[----:B------:R-:W-:-:S03]  /*10c00*/  ISETP.LT.OR P5, PT, R0, 0x11, !P1 ;  /* 0x000000110000780c */ /* 0x000fc60004fa1670 */
[----:B------:R1:W-:Y:S01]  /*10c10*/  @!P2 STG.E.U8 desc[UR36][R6.64+0x8], R5 ;  /* 0x000008050600a986 */ /* 0x0003e2000c101124 */
[----:B------:R-:W-:-:S03]  /*10c20*/  ISETP.LT.OR P2, PT, R0, 0x12, !P1 ;  /* 0x000000120000780c */ /* 0x000fc60004f41670 */
[----:B------:R-:W-:Y:S01]  /*10c30*/  @!P6 STG.E.U8 desc[UR36][R6.64+0x9], R29 ;  /* 0x0000091d0600e986 */ /* 0x000fe2000c101124 */
[----:B------:R-:W-:Y:S01]  /*10c40*/  ISETP.LT.OR P6, PT, R0, 0x11, !P3 ;  /* 0x000000110000780c */ /* 0x000fe20005fc1670 */
[-C--:B------:R-:W-:Y:S02]  /*10c50*/  @!P0 IMAD R31, R31, R17.reuse, RZ ;  /* 0x000000111f1f8224 */ /* 0x080fe400078e02ff */
[-C--:B0-----:R-:W-:Y:S02]  /*10c60*/  @!P4 IMAD R3, R30, R17.reuse, RZ ;  /* 0x000000111e03c224 */ /* 0x081fe400078e02ff */
[-C--:B------:R-:W-:Y:S01]  /*10c70*/  @!P5 IMAD R11, R32, R17.reuse, RZ ;  /* 0x00000011200bd224 */ /* 0x080fe200078e02ff */
[----:B------:R-:W-:Y:S03]  /*10c80*/  @!P0 STG.E.U8 desc[UR36][R8.64+0x9], R31 ;  /* 0x0000091f08008986 */ /* 0x000fe6000c101124 */
[----:B------:R-:W-:Y:S01]  /*10c90*/  @!P2 IMAD R33, R33, R17, RZ ;  /* 0x000000112121a224 */ /* 0x000fe200078e02ff */
[----:B------:R0:W-:Y:S01]  /*10ca0*/  @!P4 STG.E.U8 desc[UR36][R8.64+0x8], R3 ;  /* 0x000008030800c986 */ /* 0x0001e2000c101124 */
[----:B------:R-:W-:-:S02]  /*10cb0*/  ISETP.LT.OR P0, PT, R0, 0x12, !P3 ;  /* 0x000000120000780c */ /* 0x000fc40005f01670 */
[----:B-1----:R-:W-:Y:S01]  /*10cc0*/  @!P6 IMAD R5, R34, R17, RZ ;  /* 0x000000112205e224 */ /* 0x002fe200078e02ff */
[C---:B------:R-:W-:Y:S01]  /*10cd0*/  ISETP.LT.OR P4, PT, R0.reuse, 0x19, !P1 ;  /* 0x000000190000780c */ /* 0x040fe20004f81670 */
[----:B------:R-:W-:Y:S01]  /*10ce0*/  @!P5 STG.E.U8 desc[UR36][R6.64+0x10], R11 ;  /* 0x0000100b0600d986 */ /* 0x000fe2000c101124 */
[----:B------:R-:W-:-:S03]  /*10cf0*/  ISETP.LT.OR P5, PT, R0, 0x1a, !P1 ;  /* 0x0000001a0000780c */ /* 0x000fc60004fa1670 */
[----:B------:R-:W-:Y:S01]  /*10d00*/  @!P2 STG.E.U8 desc[UR36][R6.64+0x11], R33 ;  /* 0x000011210600a986 */ /* 0x000fe2000c101124 */
[----:B------:R-:W-:-:S03]  /*10d10*/  ISETP.LT.OR P2, PT, R0, 0x19, !P3 ;  /* 0x000000190000780c */ /* 0x000fc60005f41670 */
[----:B------:R1:W-:Y:S01]  /*10d20*/  @!P6 STG.E.U8 desc[UR36][R8.64+0x10], R5 ;  /* 0x000010050800e986 */ /* 0x0003e2000c101124 */
[----:B------:R-:W-:Y:S01]  /*10d30*/  ISETP.LT.OR P6, PT, R0, 0x1a, !P3 ;  /* 0x0000001a0000780c */ /* 0x000fe20005fc1670 */
[-C--:B------:R-:W-:Y:S02]  /*10d40*/  @!P0 IMAD R35, R35, R17.reuse, RZ ;  /* 0x0000001123238224 */ /* 0x080fe400078e02ff */
[-C--:B0-----:R-:W-:Y:S02]  /*10d50*/  @!P4 IMAD R3, R36, R17.reuse, RZ ;  /* 0x000000112403c224 */ /* 0x081fe400078e02ff */
[-C--:B------:R-:W-:Y:S01]  /*10d60*/  @!P5 IMAD R37, R37, R17.reuse, RZ ;  /* 0x000000112525d224 */ /* 0x080fe200078e02ff */
[----:B------:R-:W-:Y:S01]  /*10d70*/  @!P0 STG.E.U8 desc[UR36][R8.64+0x11], R35 ;  /* 0x0000112308008986 */ /* 0x000fe2000c101124 */
[----:B------:R-:W-:Y:S02]  /*10d80*/  ISETP.LT.OR P0, PT, R0, 0x22, !P1 ;  /* 0x000000220000780c */ /* 0x000fe40004f01670 */
[----:B-1----:R-:W-:-:S04]  /*10d90*/  @!P2 IMAD R5, R38, R17, RZ ;  /* 0x000000112605a224 */ /* 0x002fc800078e02ff */
[----:B------:R-:W-:Y:S01]  /*10da0*/  @!P6 IMAD R39, R39, R17, RZ ;  /* 0x000000112727e224 */ /* 0x000fe200078e02ff */
[----:B------:R0:W-:Y:S01]  /*10db0*/  @!P4 STG.E.U8 desc[UR36][R6.64+0x18], R3 ;  /* 0x000018030600c986 */ /* 0x0001e2000c101124 */
[----:B------:R-:W-:-:S03]  /*10dc0*/  ISETP.LT.OR P4, PT, R0, 0x21, !P1 ;  /* 0x000000210000780c */ /* 0x000fc60004f81670 */
        /* <DEDUP_REMOVED lines=216> */
[-C--:B0-----:R-:W-:Y:S02]  /*11b50*/  @!P4 IMAD R3, R110, R17.reuse, RZ ;  /* 0x000000116e03c224 */ /* 0x081fe400078e02ff */
[-C--:B------:R-:W-:Y:S02]  /*11b60*/  @!P0 IMAD R111, R111, R17.reuse, RZ ;  /* 0x000000116f6f8224 */ /* 0x080fe400078e02ff */
[-C--:B------:R-:W-:Y:S01]  /*11b70*/  @!P5 IMAD R11, R112, R17.reuse, RZ ;  /* 0x00000011700bd224 */ /* 0x080fe200078e02ff */
[----:B------:R0:W-:Y:S03]  /*11b80*/  @!P4 STG.E.U8 desc[UR36][R8.64+0xa8], R3 ;  /* 0x0000a8030800c986 */ /* 0x0001e6000c101124 */
[-C--:B------:R-:W-:Y:S01]  /*11b90*/  @!P2 IMAD R113, R113, R17.reuse, RZ ;  /* 0x000000117171a224 */ /* 0x080fe200078e02ff */
[----:B------:R-:W-:Y:S03]  /*11ba0*/  @!P0 STG.E.U8 desc[UR36][R8.64+0xa9], R111 ;  /* 0x0000a96f08008986 */ /* 0x000fe6000c101124 */
[----:B-1----:R-:W-:Y:S01]  /*11bb0*/  @!P6 IMAD R5, R114, R17, RZ ;  /* 0x000000117205e224 */ /* 0x002fe200078e02ff */
[C---:B------:R-:W-:Y:S01]  /*11bc0*/  ISETP.LT.OR P0, PT, R0.reuse, 0xb2, !P3 ;  /* 0x000000b20000780c */ /* 0x040fe20005f01670 */
[----:B------:R-:W-:Y:S01]  /*11bd0*/  @!P5 STG.E.U8 desc[UR36][R6.64+0xb0], R11 ;  /* 0x0000b00b0600d986 */ /* 0x000fe2000c101124 */
[----:B------:R-:W-:-:S02]  /*11be0*/  ISETP.LT.OR P5, PT, R0, 0xba, !P1 ;  /* 0x000000ba0000780c */ /* 0x000fc40004fa1670 */
[C---:B------:R-:W-:Y:S01]  /*11bf0*/  ISETP.LT.OR P4, PT, R0.reuse, 0xb9, !P1 ;  /* 0x000000b90000780c */ /* 0x040fe20004f81670 */
[----:B------:R-:W-:Y:S01]  /*11c00*/  @!P2 STG.E.U8 desc[UR36][R6.64+0xb1], R113 ;  /* 0x0000b1710600a986 */ /* 0x000fe2000c101124 */
[----:B------:R-:W-:-:S03]  /*11c10*/  ISETP.LT.OR P2, PT, R0, 0xb9, !P3 ;  /* 0x000000b90000780c */ /* 0x000fc60005f41670 */
[----:B------:R1:W-:Y:S01]  /*11c20*/  @!P6 STG.E.U8 desc[UR36][R8.64+0xb0], R5 ;  /* 0x0000b0050800e986 */ /* 0x0003e2000c101124 */
[----:B------:R-:W-:-:S03]  /*11c30*/  ISETP.LT.OR P6, PT, R0, 0xba, !P3 ;  /* 0x000000ba0000780c */ /* 0x000fc60005fc1670 */
[-C--:B------:R-:W-:Y:S02]  /*11c40*/  @!P0 IMAD R115, R115, R17.reuse, RZ ;  /* 0x0000001173738224 */ /* 0x080fe400078e02ff */
[-C--:B------:R-:W-:Y:S02]  /*11c50*/  @!P5 IMAD R117, R117, R17.reuse, RZ ;  /* 0x000000117575d224 */ /* 0x080fe400078e02ff */
[-C--:B0-----:R-:W-:Y:S01]  /*11c60*/  @!P4 IMAD R3, R116, R17.reuse, RZ ;  /* 0x000000117403c224 */ /* 0x081fe200078e02ff */
[----:B------:R-:W-:Y:S01]  /*11c70*/  @!P0 STG.E.U8 desc[UR36][R8.64+0xb1], R115 ;  /* 0x0000b17308008986 */ /* 0x000fe2000c101124 */
[----:B------:R-:W-:Y:S01]  /*11c80*/  ISETP.LT.OR P0, PT, R0, 0xc1, !P1 ;  /* 0x000000c10000780c */ /* 0x000fe20004f01670 */
[----:B-1----:R-:W-:-:S03]  /*11c90*/  @!P2 IMAD R5, R118, R17, RZ ;  /* 0x000000117605a224 */ /* 0x002fc600078e02ff */
[----:B------:R-:W-:Y:S01]  /*11ca0*/  @!P6 IMAD R119, R119, R17, RZ ;  /* 0x000000117777e224 */ /* 0x000fe200078e02ff */
[----:B------:R-:W-:Y:S01]  /*11cb0*/  @!P5 STG.E.U8 desc[UR36][R6.64+0xb9], R117 ;  /* 0x0000b9750600d986 */ /* 0x000fe2000c101124 */
[----:B------:R-:W-:-:S03]  /*11cc0*/  ISETP.LT.OR P5, PT, R0, 0xc2, !P1 ;  /* 0x000000c20000780c */ /* 0x000fc60004fa1670 */
[----:B------:R0:W-:Y:S01]  /*11cd0*/  @!P4 STG.E.U8 desc[UR36][R6.64+0xb8], R3 ;  /* 0x0000b8030600c986 */ /* 0x0001e2000c101124 */
[----:B------:R-:W-:-:S03]  /*11ce0*/  ISETP.LT.OR P4, PT, R0, 0xc1, !P3 ;  /* 0x000000c10000780c */ /* 0x000fc60005f81670 */
[----:B------:R-:W-:Y:S01]  /*11cf0*/  @!P6 STG.E.U8 desc[UR36][R8.64+0xb9], R119 ;  /* 0x0000b9770800e986 */ /* 0x000fe2000c101124 */
[----:B------:R-:W-:-:S03]  /*11d00*/  ISETP.LT.OR P6, PT, R0, 0xc2, !P3 ;  /* 0x000000c20000780c */ /* 0x000fc60005fc1670 */
[----:B------:R1:W-:Y:S01]  /*11d10*/  @!P2 STG.E.U8 desc[UR36][R8.64+0xb8], R5 ;  /* 0x0000b8050800a986 */ /* 0x0003e2000c101124 */
[----:B------:R-:W-:Y:S01]  /*11d20*/  ISETP.LT.OR P2, PT, R0, 0xc9, !P1 ;  /* 0x000000c90000780c */ /* 0x000fe20004f41670 */
[-C--:B------:R-:W-:Y:S02]  /*11d30*/  @!P0 IMAD R11, R120, R17.reuse, RZ ;  /* 0x00000011780b8224 */ /* 0x080fe400078e02ff */
[-C--:B------:R-:W-:Y:S02]  /*11d40*/  @!P5 IMAD R121, R121, R17.reuse, RZ ;  /* 0x000000117979d224 */ /* 0x080fe400078e02ff */
[-C--:B0-----:R-:W-:Y:S01]  /*11d50*/  @!P4 IMAD R3, R122, R17.reuse, RZ ;  /* 0x000000117a03c224 */ /* 0x081fe200078e02ff */
[----:B------:R0:W-:Y:S03]  /*11d60*/  @!P0 STG.E.U8 desc[UR36][R6.64+0xc0], R11 ;  /* 0x0000c00b06008986 */ /* 0x0001e6000c101124 */
[-C--:B------:R-:W-:Y:S01]  /*11d70*/  @!P6 IMAD R123, R123, R17.reuse, RZ ;  /* 0x000000117b7be224 */ /* 0x080fe200078e02ff */
[----:B------:R-:W-:Y:S01]  /*11d80*/  ISETP.LT.OR P0, PT, R0, 0xca, !P1 ;  /* 0x000000ca0000780c */ /* 0x000fe20004f01670 */
[----:B------:R-:W-:Y:S02]  /*11d90*/  @!P5 STG.E.U8 desc[UR36][R6.64+0xc1], R121 ;  /* 0x0000c1790600d986 */ /* 0x000fe4000c101124 */
[----:B-1----:R-:W-:Y:S01]  /*11da0*/  @!P2 IMAD R5, R124, R17, RZ ;  /* 0x000000117c05a224 */ /* 0x002fe200078e02ff */
[C---:B------:R-:W-:Y:S01]  /*11db0*/  ISETP.LT.OR P5, PT, R0.reuse, 0xc9, !P3 ;  /* 0x000000c90000780c */ /* 0x040fe20005fa1670 */
[----:B------:R1:W-:Y:S01]  /*11dc0*/  @!P4 STG.E.U8 desc[UR36][R8.64+0xc0], R3 ;  /* 0x0000c0030800c986 */ /* 0x0003e2000c101124 */
        /* <DEDUP_REMOVED lines=8> */
[----:B------:R-:W-:Y:S03]  /*11e50*/  @!P0 STG.E.U8 desc[UR36][R6.64+0xc9], R125 ;  /* 0x0000c97d06008986 */ /* 0x000fe6000c101124 */
[-C--:B-1----:R-:W-:Y:S01]  /*11e60*/  @!P6 IMAD R3, R128, R17.reuse, RZ ;  /* 0x000000118003e224 */ /* 0x082fe200078e02ff */
[----:B------:R0:W-:Y:S03]  /*11e70*/  @!P5 STG.E.U8 desc[UR36][R8.64+0xc8], R11 ;  /* 0x0000c80b0800d986 */ /* 0x0001e6000c101124 */
[----:B------:R-:W-:Y:S01]  /*11e80*/  @!P2 IMAD R129, R129, R17, RZ ;  /* 0x000000118181a224 */ /* 0x000fe200078e02ff */
[C---:B------:R-:W-:Y:S01]  /*11e90*/  ISETP.LT.OR P0, PT, R0.reuse, 0xd1, !P3 ;  /* 0x000000d10000780c */ /* 0x040fe20005f01670 */
[----:B------:R-:W-:Y:S01]  /*11ea0*/  @!P4 STG.E.U8 desc[UR36][R8.64+0xc9], R127 ;  /* 0x0000c97f0800c986 */ /* 0x000fe2000c101124 */
[----:B------:R-:W-:-:S02]  /*11eb0*/  ISETP.LT.OR P5, PT, R0, 0xd2, !P3 ;  /* 0x000000d20000780c */ /* 0x000fc40005fa1670 */
[C---:B------:R-:W-:Y:S01]  /*11ec0*/  ISETP.LT.OR P4, PT, R0.reuse, 0xd9, !P1 ;  /* 0x000000d90000780c */ /* 0x040fe20004f81670 */
[----:B------:R1:W-:Y:S01]  /*11ed0*/  @!P6 STG.E.U8 desc[UR36][R6.64+0xd0], R3 ;  /* 0x0000d0030600e986 */ /* 0x0003e2000c101124 */
[----:B------:R-:W-:-:S03]  /*11ee0*/  ISETP.LT.OR P6, PT, R0, 0xda, !P1 ;  /* 0x000000da0000780c */ /* 0x000fc60004fc1670 */
[----:B------:R-:W-:Y:S01]  /*11ef0*/  @!P2 STG.E.U8 desc[UR36][R6.64+0xd1], R129 ;  /* 0x0000d1810600a986 */ /* 0x000fe2000c101124 */
[----:B------:R-:W-:-:S03]  /*11f00*/  ISETP.LT.OR P2, PT, R0, 0xd9, !P3 ;  /* 0x000000d90000780c */ /* 0x000fc60005f41670 */
[-C--:B--2---:R-:W-:Y:S02]  /*11f10*/  @!P0 IMAD R5, R130, R17.reuse, RZ ;  /* 0x0000001182058224 */ /* 0x084fe400078e02ff */
[-C--:B------:R-:W-:Y:S02]  /*11f20*/  @!P5 IMAD R131, R131, R17.reuse, RZ ;  /* 0x000000118383d224 */ /* 0x080fe400078e02ff */
[-C--:B0-----:R-:W-:Y:S02]  /*11f30*/  @!P4 IMAD R11, R132, R17.reuse, RZ ;  /* 0x00000011840bc224 */ /* 0x081fe400078e02ff */
[-C--:B------:R-:W-:Y:S01]  /*11f40*/  @!P6 IMAD R133, R133, R17.reuse, RZ ;  /* 0x000000118585e224 */ /* 0x080fe200078e02ff */
[----:B------:R0:W-:Y:S03]  /*11f50*/  @!P0 STG.E.U8 desc[UR36][R8.64+0xd0], R5 ;  /* 0x0000d00508008986 */ /* 0x0001e6000c101124 */
[----:B-1----:R-:W-:Y:S01]  /*11f60*/  @!P2 IMAD R3, R134, R17, RZ ;  /* 0x000000118603a224 */ /* 0x002fe200078e02ff */
[----:B------:R-:W-:Y:S01]  /*11f70*/  @!P5 STG.E.U8 desc[UR36][R8.64+0xd1], R131 ;  /* 0x0000d1830800d986 */ /* 0x000fe2000c101124 */
[----:B------:R-:W-:-:S02]  /*11f80*/  ISETP.LT.OR P0, PT, R0, 0xda, !P3 ;  /* 0x000000da0000780c */ /* 0x000fc40005f01670 */
        /* <DEDUP_REMOVED lines=14> */
[----:B------:R-:W-:Y:S01]  /*12070*/  @!P4 STG.E.U8 desc[UR36][R6.64+0xe1], R137 ;  /* 0x0000e1890600c986 */ /* 0x000fe2000c101124 */
[----:B------:R-:W-:-:S02]  /*12080*/  ISETP.LT.OR P0, PT, R0, 0xe9, !P1 ;  /* 0x000000e90000780c */ /* 0x000fc40004f01670 */
[C---:B------:R-:W-:Y:S01]  /*12090*/  ISETP.LT.OR P4, PT, R0.reuse, 0xea, !P1 ;  /* 0x000000ea0000780c */ /* 0x040fe20004f81670 */
[----:B------:R1:W-:Y:S01]  /*120a0*/  @!P6 STG.E.U8 desc[UR36][R8.64+0xe0], R11 ;  /* 0x0000e00b0800e986 */ /* 0x0003e2000c101124 */
[C---:B------:R-:W-:Y:S02]  /*120b0*/  ISETP.LT.OR P6, PT, R0.reuse, 0xe9, !P3 ;  /* 0x000000e90000780c */ /* 0x040fe40005fc1670 */
[C---:B------:R-:W-:Y:S01]  /*120c0*/  ISETP.LT.OR P5, PT, R0.reuse, 0xea, !P3 ;  /* 0x000000ea0000780c */ /* 0x040fe20005fa1670 */
[----:B------:R-:W-:Y:S01]  /*120d0*/  @!P2 STG.E.U8 desc[UR36][R8.64+0xe1], R139 ;  /* 0x0000e18b0800a986 */ /* 0x000fe2000c101124 */
[----:B------:R-:W-:-:S05]  /*120e0*/  ISETP.LT.OR P2, PT, R0, 0xf1, !P1 ;  /* 0x000000f10000780c */ /* 0x000fca0004f41670 */
[-C--:B--2---:R-:W-:Y:S02]  /*120f0*/  @!P0 IMAD R3, R140, R17.reuse, RZ ;  /* 0x000000118c038224 */ /* 0x084fe400078e02ff */
[-C--:B------:R-:W-:Y:S02]  /*12100*/  @!P4 IMAD R141, R141, R17.reuse, RZ ;  /* 0x000000118d8dc224 */ /* 0x080fe400078e02ff */
[-C--:B0-----:R-:W-:Y:S02]  /*12110*/  @!P6 IMAD R5, R142, R17.reuse, RZ ;  /* 0x000000118e05e224 */ /* 0x081fe400078e02ff */
[-C--:B------:R-:W-:Y:S02]  /*12120*/  @!P5 IMAD R143, R143, R17.reuse, RZ ;  /* 0x000000118f8fd224 */ /* 0x080fe400078e02ff */
[----:B-1----:R-:W-:Y:S01]  /*12130*/  @!P2 IMAD R11, R144, R17, RZ ;  /* 0x00000011900ba224 */ /* 0x002fe200078e02ff */
[----:B------:R0:W-:Y:S01]  /*12140*/  @!P0 STG.E.U8 desc[UR36][R6.64+0xe8], R3 ;  /* 0x0000e80306008986 */ /* 0x0001e2000c101124 */
[----:B------:R-:W-:-:S03]  /*12150*/  ISETP.LT.OR P0, PT, R0, 0xf2, !P1 ;  /* 0x000000f20000780c */ /* 0x000fc60004f01670 */
[----:B------:R-:W-:Y:S01]  /*12160*/  @!P4 STG.E.U8 desc[UR36][R6.64+0xe9], R141 ;  /* 0x0000e98d0600c986 */ /* 0x000fe2000c101124 */
[----:B------:R-:W-:-:S03]  /*12170*/  ISETP.LT.OR P4, PT, R0, 0xf1, !P3 ;  /* 0x000000f10000780c */ /* 0x000fc60005f81670 */
[----:B------:R-:W-:Y:S01]  /*12180*/  @!P6 STG.E.U8 desc[UR36][R8.64+0xe8], R5 ;  /* 0x0000e8050800e986 */ /* 0x000fe2000c101124 */
[----:B------:R-:W-:-:S03]  /*12190*/  ISETP.LT.OR P6, PT, R0, 0xf2, !P3 ;  /* 0x000000f20000780c */ /* 0x000fc60005fc1670 */
[----:B------:R-:W-:Y:S01]  /*121a0*/  @!P5 STG.E.U8 desc[UR36][R8.64+0xe9], R143 ;  /* 0x0000e98f0800d986 */ /* 0x000fe2000c101124 */
[----:B------:R-:W-:-:S03]  /*121b0*/  ISETP.LT.OR P5, PT, R0, 0xf9, !P3 ;  /* 0x000000f90000780c */ /* 0x000fc60005fa1670 */
[----:B------:R1:W-:Y:S01]  /*121c0*/  @!P2 STG.E.U8 desc[UR36][R6.64+0xf0], R11 ;  /* 0x0000f00b0600a986 */ /* 0x0003e2000c101124 */
[C---:B------:R-:W-:Y:S02]  /*121d0*/  ISETP.LT.OR P2, PT, R0.reuse, 0xf9, !P1 ;  /* 0x000000f90000780c */ /* 0x040fe40004f41670 */
[C---:B------:R-:W-:Y:S02]  /*121e0*/  ISETP.LT.OR P1, PT, R0.reuse, 0xfa, !P1 ;  /* 0x000000fa0000780c */ /* 0x040fe40004f21670 */
[----:B------:R-:W-:Y:S01]  /*121f0*/  ISETP.LT.OR P3, PT, R0, 0xfa, !P3 ;  /* 0x000000fa0000780c */ /* 0x000fe20005f61670 */
[-C--:B------:R-:W-:Y:S02]  /*12200*/  @!P0 IMAD R145, R145, R17.reuse, RZ ;  /* 0x0000001191918224 */ /* 0x080fe400078e02ff */
[-C--:B0-----:R-:W-:Y:S02]  /*12210*/  @!P4 IMAD R3, R146, R17.reuse, RZ ;  /* 0x000000119203c224 */ /* 0x081fe400078e02ff */
[----:B------:R-:W-:-:S02]  /*12220*/  @!P6 IMAD R147, R147, R17, RZ ;  /* 0x000000119393e224 */ /* 0x000fc400078e02ff */
[-C--:B-1----:R-:W-:Y:S02]  /*12230*/  @!P5 IMAD R11, R150, R17.reuse, RZ ;  /* 0x00000011960bd224 */ /* 0x082fe400078e02ff */
[-C--:B------:R-:W-:Y:S02]  /*12240*/  @!P2 IMAD R5, R148, R17.reuse, RZ ;  /* 0x000000119405a224 */ /* 0x080fe400078e02ff */
[-C--:B------:R-:W-:Y:S02]  /*12250*/  @!P1 IMAD R149, R149, R17.reuse, RZ ;  /* 0x0000001195959224 */ /* 0x080fe400078e02ff */
[----:B------:R-:W-:Y:S01]  /*12260*/  @!P3 IMAD R151, R151, R17, RZ ;  /* 0x000000119797b224 */ /* 0x000fe200078e02ff */
[----:B------:R0:W-:Y:S04]  /*12270*/  @!P0 STG.E.U8 desc[UR36][R6.64+0xf1], R145 ;  /* 0x0000f19106008986 */ /* 0x0001e8000c101124 */
[----:B------:R0:W-:Y:S04]  /*12280*/  @!P4 STG.E.U8 desc[UR36][R8.64+0xf0], R3 ;  /* 0x0000f0030800c986 */ /* 0x0001e8000c101124 */
[----:B------:R0:W-:Y:S04]  /*12290*/  @!P6 STG.E.U8 desc[UR36][R8.64+0xf1], R147 ;  /* 0x0000f1930800e986 */ /* 0x0001e8000c101124 */
[----:B------:R0:W-:Y:S04]  /*122a0*/  @!P2 STG.E.U8 desc[UR36][R6.64+0xf8], R5 ;  /* 0x0000f8050600a986 */ /* 0x0001e8000c101124 */
[----:B------:R0:W-:Y:S04]  /*122b0*/  @!P1 STG.E.U8 desc[UR36][R6.64+0xf9], R149 ;  /* 0x0000f99506009986 */ /* 0x0001e8000c101124 */
[----:B------:R0:W-:Y:S04]  /*122c0*/  @!P5 STG.E.U8 desc[UR36][R8.64+0xf8], R11 ;  /* 0x0000f80b0800d986 */ /* 0x0001e8000c101124 */
[----:B------:R0:W-:Y:S02]  /*122d0*/  @!P3 STG.E.U8 desc[UR36][R8.64+0xf9], R151 ;  /* 0x0000f9970800b986 */ /* 0x0001e4000c101124 */
.L_x_542:
[----:B------:R-:W-:Y:S05]  /*122e0*/  BSYNC B0 ;  /* 0x0000000000007941 */ /* 0x000fea0003800000 */
.L_x_28:
[----:B0-----:R-:W2:Y:S04]  /*122f0*/  LDL.LU R3, [R1+0x200] ;  /* 0x0002000001037983 */ /* 0x001ea80000300800 */
[----:B------:R-:W2:Y:S01]  /*12300*/  LDL.LU R2, [R1+0x204] ;  /* 0x0002040001027983 */ /* 0x000ea20000300800 */
[----:B------:R-:W-:Y:S01]  /*12310*/  ULDC UR4, c[0x0][0xc] ;  /* 0x0000030000047ab9 */ /* 0x000fe20000000800 */
[----:B------:R-:W-:Y:S01]  /*12320*/  ULDC UR5, c[0x0][0x10] ;  /* 0x0000040000057ab9 */ /* 0x000fe20000000800 */
[----:B------:R-:W2:Y:S01]  /*12330*/  LDC R5, c[0x0][0x14] ;  /* 0x00000500ff057b82 */ /* 0x000ea20000000800 */
[----:B------:R-:W-:Y:S01]  /*12340*/  UIMAD.WIDE.U32 UR4, UR4, UR5, URZ ;  /* 0x00000005040472a5 */ /* 0x000fe2000f8e003f */
[----:B------:R-:W-:Y:S01]  /*12350*/  PRMT R0, RZ, 0x7610, R0 ;  /* 0x00007610ff007816 */ /* 0x000fe20000000000 */
[----:B------:R-:W-:Y:S01]  /*12360*/  UMOV UR42, 0xffffffff ;  /* 0xffffffff002a7882 */ /* 0x000fe20000000000 */
[----:B------:R-:W-:-:S03]  /*12370*/  UMOV UR43, 0xffffffff ;  /* 0xffffffff002b7882 */ /* 0x000fc60000000000 */
[----:B--2---:R-:W-:-:S04]  /*12380*/  IMAD.WIDE.U32 R2, R5, UR4, R2 ;  /* 0x0000000405027c25 */ /* 0x004fc8000f8e0002 */
[----:B------:R-:W-:Y:S01]  /*12390*/  IMAD R5, R5, UR5, RZ ;  /* 0x0000000505057c24 */ /* 0x000fe2000f8e02ff */
[----:B-1-3--:R-:W-:Y:S01]  /*123a0*/  MOV R6, R2 ;  /* 0x0000000200067202 */ /* 0x00afe20000000f00 */
[----:B------:R-:W-:Y:S02]  /*123b0*/  ULDC.64 UR4, c[0x0][0x650] ;  /* 0x0001940000047ab9 */ /* 0x000fe40000000a00 */
[----:B------:R-:W-:Y:S01]  /*123c0*/  IMAD.IADD R4, R3, 0x1, R5 ;  /* 0x0000000103047824 */ /* 0x000fe200078e0205 */
[----:B------:R-:W-:-:S04]  /*123d0*/  ISETP.GE.U32.AND P0, PT, R2, UR4, PT ;  /* 0x0000000402007c0c */ /* 0x000fc8000bf06070 */
[----:B------:R0:W-:Y:S01]  /*123e0*/  STL [R1+0x200], R4 ;  /* 0x0002000401007387 */ /* 0x0001e20000100800 */
[----:B------:R-:W-:-:S03]  /*123f0*/  ISETP.GE.U32.AND.EX P0, PT, R4, UR5, PT, P0 ;  /* 0x0000000504007c0c */ /* 0x000fc6000bf06100 */
[----:B------:R0:W-:Y:S10]  /*12400*/  STL [R1+0x204], R6 ;  /* 0x0002040601007387 */ /* 0x0001f40000100800 */
[----:B0-----:R-:W-:Y:S05]  /*12410*/  @P0 BRA `(.L_x_543) ;  /* 0x0000000400880947 */ /* 0x001fea0003800000 */
[----:B------:R-:W0:Y:S01]  /*12420*/  S2UR UR6, SR_CTAID.X ;  /* 0x00000000000679c3 */ /* 0x000e220000002500 */
[----:B------:R-:W-:Y:S01]  /*12430*/  ULDC.64 UR12, c[0x0][0x628] ;  /* 0x00018a00000c7ab9 */ /* 0x000fe20000000a00 */
[----:B------:R-:W-:Y:S01]  /*12440*/  ULDC UR4, c[0x0][0x150] ;  /* 0x0000540000047ab9 */ /* 0x000fe20000000800 */
[----:B------:R-:W-:Y:S01]  /*12450*/  ISETP.NE.U32.AND P0, PT, RZ, UR12, PT ;  /* 0x0000000cff007c0c */ /* 0x000fe2000bf05070 */
[----:B------:R-:W-:Y:S01]  /*12460*/  ULDC UR15, c[0x0][0x630] ;  /* 0x00018c00000f7ab9 */ /* 0x000fe20000000800 */
[----:B------:R-:W-:Y:S01]  /*12470*/  R2UR UR16, R6 ;  /* 0x00000000061072ca */ /* 0x000fe200000e0000 */
[----:B------:R-:W-:Y:S01]  /*12480*/  ULDC UR19, c[0x0][0x154] ;  /* 0x0000550000137ab9 */ /* 0x000fe20000000800 */
[----:B------:R-:W-:Y:S01]  /*12490*/  ISETP.NE.AND.EX P0, PT, RZ, UR13, PT, P0 ;  /* 0x0000000dff007c0c */ /* 0x000fe2000bf05300 */
[----:B------:R-:W1:Y:S01]  /*124a0*/  S2UR UR18, SR_CTAID.Y ;  /* 0x00000000001279c3 */ /* 0x000e620000002600 */
[----:B------:R-:W-:Y:S02]  /*124b0*/  R2UR UR17, R4 ;  /* 0x00000000041172ca */ /* 0x000fe400000e0000 */
[----:B------:R-:W-:-:S02]  /*124c0*/  R2UR UR10, R6 ;  /* 0x00000000060a72ca */ /* 0x000fc400000e0000 */
[----:B------:R-:W-:Y:S02]  /*124d0*/  R2UR UR11, R4 ;  /* 0x00000000040b72ca */ /* 0x000fe400000e0000 */
[----:B0-----:R-:W-:-:S05]  /*124e0*/  I2FP.F32.U32 R0, UR6 ;  /* 0x0000000600007c45 */ /* 0x001fca0008201000 */
[----:B------:R-:W-:-:S04]  /*124f0*/  FMUL R0, R0, UR4 ;  /* 0x0000000400007c20 */ /* 0x000fc80008400000 */
[----:B------:R0:W2:Y:S01]  /*12500*/  F2I.U32.TRUNC.NTZ R2, R0 ;  /* 0x0000000000027305 */ /* 0x0000a2000020f000 */
[----:B-1----:R-:W-:Y:S05]  /*12510*/  @!P0 BRA `(.L_x_544) ;  /* 0x0000000000308947 */ /* 0x002fea0003800000 */
        /* <DEDUP_REMOVED lines=12> */
.L_x_544:
[----:B------:R-:W-:Y:S01]  /*125e0*/  USHF.R.U64 UR43, UR10, UR15, UR11 ;  /* 0x0000000f0a2b7299 */ /* 0x000fe2000800120b */
[----:B0-----:R-:W-:Y:S01]  /*125f0*/  I2FP.F32.U32 R0, UR18 ;  /* 0x0000001200007c45 */ /* 0x001fe20008201000 */
[----:B------:R-:W-:Y:S02]  /*12600*/  USHF.R.U32.HI UR4, URZ, UR15, UR11 ;  /* 0x0000000f3f047299 */ /* 0x000fe4000801160b */
        /* <DEDUP_REMOVED lines=8> */
[----:B------:R-:W-:Y:S01]  /*12690*/  UIMAD.WIDE.U32 UR8, UR10, UR12, UR8 ;  /* 0x0000000c0a0872a5 */ /* 0x000fe2000f8e0008 */
[----:B--2---:R-:W-:Y:S01]  /*126a0*/  R2UR UR12, R2 ;  /* 0x00000000020c72ca */ /* 0x004fe200000e0000 */
[----:B------:R-:W-:Y:S01]  /*126b0*/  UIMAD UR10, UR10, UR13, UR4 ;  /* 0x0000000d0a0a72a4 */ /* 0x000fe2000f8e0204 */
[----:B------:R-:W-:Y:S01]  /*126c0*/  ULDC UR11, c[0x0][0x618] ;  /* 0x00018600000b7ab9 */ /* 0x000fe20000000800 */
[----:B------:R-:W-:Y:S02]  /*126d0*/  ULDC UR21, c[0x0][0x658] ;  /* 0x0001960000157ab9 */ /* 0x000fe40000000800 */
[----:B------:R-:W-:Y:S01]  /*126e0*/  UIADD3 UR9, UR9, UR10, URZ ;  /* 0x0000000a09097290 */ /* 0x000fe2000fffe03f */
[----:B------:R-:W-:Y:S01]  /*126f0*/  UMOV UR15, 0xffffffff ;  /* 0xffffffff000f7882 */ /* 0x000fe20000000000 */
[----:B------:R-:W-:Y:S01]  /*12700*/  ULDC.64 UR4, c[0x0][0x640] ;  /* 0x0001900000047ab9 */ /* 0x000fe20000000a00 */
[----:B------:R-:W-:Y:S01]  /*12710*/  USHF.L.U32 UR15, UR15, UR21, URZ ;  /* 0x000000150f0f7299 */ /* 0x000fe2000800063f */
[----:B------:R-:W-:Y:S01]  /*12720*/  ISETP.NE.U32.AND P0, PT, RZ, UR4, PT ;  /* 0x00000004ff007c0c */ /* 0x000fe2000bf05070 */
[----:B------:R-:W-:-:S02]  /*12730*/  USHF.R.U64 UR16, UR8, UR11, UR9 ;  /* 0x0000000b08107299 */ /* 0x000fc40008001209 */
[----:B------:R-:W-:Y:S01]  /*12740*/  USHF.R.U32.HI UR8, URZ, UR11, UR9 ;  /* 0x0000000b3f087299 */ /* 0x000fe20008011609 */
[----:B0-----:R-:W-:Y:S01]  /*12750*/  R2UR UR14, R0 ;  /* 0x00000000000e72ca */ /* 0x001fe200000e0000 */
[----:B------:R-:W-:Y:S01]  /*12760*/  ULDC UR17, c[0x0][0x608] ;  /* 0x0001820000117ab9 */ /* 0x000fe20000000800 */
[----:B------:R-:W-:Y:S01]  /*12770*/  ULOP3.LUT UR41, URZ, UR15, URZ, 0x33, !UPT ;  /* 0x0000000f3f297292 */ /* 0x000fe2000f8e333f */
[----:B------:R-:W-:Y:S01]  /*12780*/  ISETP.NE.AND.EX P0, PT, RZ, UR5, PT, P0 ;  /* 0x00000005ff007c0c */ /* 0x000fe2000bf05300 */
[----:B------:R-:W-:Y:S02]  /*12790*/  USHF.R.U64 UR15, UR16, UR17, UR8 ;  /* 0x00000011100f7299 */ /* 0x000fe40008001208 */
[----:B------:R-:W-:Y:S02]  /*127a0*/  USHF.R.U32.HI UR8, URZ, UR17, UR8 ;  /* 0x000000113f087299 */ /* 0x000fe40008011608 */
[----:B------:R-:W-:Y:S02]  /*127b0*/  UIADD3 UR12, -UR12, URZ, URZ ;  /* 0x0000003f0c0c7290 */ /* 0x000fe4000fffe13f */
[----:B------:R-:W-:Y:S01]  /*127c0*/  USHF.R.U64 UR17, UR15, UR21, UR8 ;  /* 0x000000150f117299 */ /* 0x000fe20008001208 */
[----:B------:R-:W-:Y:S01]  /*127d0*/  UMOV UR19, 0x1 ;  /* 0x0000000100137882 */ /* 0x000fe20000000000 */
[----:B------:R-:W-:Y:S01]  /*127e0*/  ULDC UR13, c[0x0][0x144] ;  /* 0x00005100000d7ab9 */ /* 0x000fe20000000800 */
[----:B------:R-:W-:Y:S01]  /*127f0*/  ULDC UR7, c[0x0][0x600] ;  /* 0x0001800000077ab9 */ /* 0x000fe20000000800 */
[----:B------:R-:W-:-:S02]  /*12800*/  USHF.L.U32 UR24, UR19, UR21, URZ ;  /* 0x0000001513187299 */ /* 0x000fc4000800063f */
[----:B------:R-:W-:Y:S02]  /*12810*/  USHF.R.U32.HI UR8, URZ, UR21, UR8 ;  /* 0x000000153f087299 */ /* 0x000fe40008011608 */
[----:B------:R-:W-:Y:S02]  /*12820*/  UIMAD UR21, UR13, UR12, UR6 ;  /* 0x0000000c0d1572a4 */ /* 0x000fe4000f8e0206 */
[----:B------:R-:W-:Y:S02]  /*12830*/  UIADD3 UR20, UR7, -0x1, URZ ;  /* 0xffffffff07147890 */ /* 0x000fe4000fffe03f */
[----:B------:R-:W-:Y:S01]  /*12840*/  UIADD3 UR19, -UR14, URZ, URZ ;  /* 0x0000003f0e137290 */ /* 0x000fe2000fffe13f */
        /* <DEDUP_REMOVED lines=17> */
.L_x_545:
[----:B------:R-:W-:Y:S01]  /*12960*/  UISETP.NE.AND UP0, UPT, UR46, URZ, UPT ;  /* 0x0000003f2e00728c */ /* 0x000fe2000bf05270 */
[----:B------:R-:W-:Y:S01]  /*12970*/  IMAD.MOV.U32 R0, RZ, RZ, 0x1 ;  /* 0x00000001ff007424 */ /* 0x000fe200078e00ff */
[----:B------:R-:W-:Y:S02]  /*12980*/  USHF.R.U64 UR4, UR6, UR22, UR8 ;  /* 0x0000001606047299 */ /* 0x000fe40008001208 */
[----:B------:R-:W-:Y:S02]  /*12990*/  ULOP3.LUT UR41, UR15, UR41, URZ, 0xc0, !UPT ;  /* 0x000000290f297292 */ /* 0x000fe4000f8ec03f */
[----:B------:R-:W-:Y:S02]  /*129a0*/  UIADD3 UR5, -UR4, URZ, URZ ;  /* 0x0000003f04057290 */ /* 0x000fe4000fffe13f */
[----:B------:R-:W-:Y:S02]  /*129b0*/  UIMAD UR41, UR24, UR4, UR41 ;  /* 0x00000004182972a4 */ /* 0x000fe4000f8e0229 */
[----:B------:R-:W-:-:S02]  /*129c0*/  ULOP3.LUT UR16, UR16, UR20, URZ, 0xc0, !UPT ;  /* 0x0000001410107292 */ /* 0x000fc4000f8ec03f */
[----:B------:R-:W-:Y:S02]  /*129d0*/  @UP0 UIMAD UR21, UR25, UR19, UR18 ;  /* 0x00000013191502a4 */ /* 0x000fe4000f8e0212 */
[----:B------:R-:W-:-:S03]  /*129e0*/  UIMAD UR4, UR5, UR23, UR17 ;  /* 0x00000017050472a4 */ /* 0x000fc6000f8e0211 */
[----:B------:R-:W-:Y:S01]  /*129f0*/  ULDC UR5, c[0x0][0x610] ;  /* 0x0001840000057ab9 */ /* 0x000fe20000000800 */
[----:B------:R-:W-:Y:S02]  /*12a00*/  UIMAD UR4, UR4, UR7, UR16 ;  /* 0x00000007040472a4 */ /* 0x000fe4000f8e0210 */
[----:B------:R-:W-:-:S04]  /*12a10*/  UIMAD UR41, UR41, UR5, UR21 ;  /* 0x00000005292972a4 */ /* 0x000fc8000f8e0215 */
[----:B------:R-:W-:Y:S02]  /*12a20*/  USEL UR42, UR4, UR41, !UP0 ;  /* 0x00000029042a7287 */ /* 0x000fe4000c000000 */
[----:B------:R-:W-:-:S12]  /*12a30*/  USEL UR41, UR41, UR4, !UP0 ;  /* 0x0000000429297287 */ /* 0x000fd8000c000000 */
.L_x_543:
[----:B------:R-:W-:-:S13]  /*12a40*/  LOP3.LUT P0, RZ, R0, 0xff, RZ, 0xc0, !PT ;  /* 0x000000ff00ff7812 */ /* 0x000fda000780c0ff */
[----:B------:R-:W-:Y:S05]  /*12a50*/  @P0 BRA `(.L_x_546) ;  /* 0xfffffee400ac0947 */ /* 0x000fea000383ffff */
[----:B------:R-:W-:Y:S05]  /*12a60*/  EXIT ;  /* 0x000000000000794d */ /* 0x000fea0003800000 */
.L_x_3:
[----:B------:R-:W2:Y:S01]  /*12a70*/  LDL R5, [R1+0x204] ;  /* 0x0002040001057983 */ /* 0x000ea20000100800 */
[----:B------:R-:W-:-:S03]  /*12a80*/  ULDC.64 UR8, c[0x0][0x650] ;  /* 0x0001940000087ab9 */ /* 0x000fc60000000a00 */
[----:B------:R-:W3:Y:S01]  /*12a90*/  LDL R4, [R1+0x200] ;  /* 0x0002000001047983 */ /* 0x000ee20000100800 */
[----:B------:R-:W-:Y:S01]  /*12aa0*/  PRMT R0, RZ, 0x7610, R0 ;  /* 0x00007610ff007816 */ /* 0x000fe20000000000 */
[----:B------:R-:W-:Y:S01]  /*12ab0*/  IMAD.MOV.U32 R3, RZ, RZ, -0x1 ;  /* 0xffffffffff037424 */ /* 0x000fe200078e00ff */
[----:B------:R-:W-:Y:S01]  /*12ac0*/  MOV R9, 0xffffffff ;  /* 0xffffffff00097802 */ /* 0x000fe20000000f00 */
[----:B------:R-:W-:Y:S01]  /*12ad0*/  IMAD.MOV.U32 R2, RZ, RZ, -0x1 ;  /* 0xffffffffff027424 */ /* 0x000fe200078e00ff */
[----:B--2---:R-:W-:-:S04]  /*12ae0*/  ISETP.GE.U32.AND P0, PT, R5, UR8, PT ;  /* 0x0000000805007c0c */ /* 0x004fc8000bf06070 */
[----:B---3--:R-:W-:-:S13]  /*12af0*/  ISETP.GE.U32.AND.EX P0, PT, R4, UR9, PT, P0 ;  /* 0x0000000904007c0c */ /* 0x008fda000bf06100 */
[----:B------:R-:W-:Y:S05]  /*12b00*/  @P0 BRA `(.L_x_547) ;  /* 0x00000004008c0947 */ /* 0x000fea0003800000 */
[----:B------:R-:W-:Y:S01]  /*12b10*/  I2FP.F32.U32 R0, UR4 ;  /* 0x0000000400007c45 */ /* 0x000fe20008201000 */
[----:B0-----:R-:W-:Y:S01]  /*12b20*/  ULDC.64 UR16, c[0x0][0x628] ;  /* 0x00018a0000107ab9 */ /* 0x001fe20000000a00 */
        /* <DEDUP_REMOVED lines=24> */
.L_x_548:
        /* <DEDUP_REMOVED lines=24> */
[----:B------:R-:W-:Y:S01]  /*12e30*/  UMOV UR19, 0x1 ;  /* 0x0000000100137882 */ /* 0x000fe20000000000 */
[----:B------:R-:W-:Y:S01]  /*12e40*/  ULDC UR20, c[0x0][0x608] ;  /* 0x0001820000147ab9 */ /* 0x000fe20000000800 */
[----:B------:R-:W-:Y:S01]  /*12e50*/  USHF.L.U32 UR26, UR19, UR23, URZ ;  /* 0x00000017131a7299 */ /* 0x000fe2000800063f */
[----:B------:R-:W-:Y:S01]  /*12e60*/  ISETP.NE.AND.EX P0, PT, RZ, UR9, PT, P0 ;  /* 0x00000009ff007c0c */ /* 0x000fe2000bf05300 */
[----:B------:R-:W-:Y:S02]  /*12e70*/  USHF.R.U64 UR19, UR18, UR20, UR11 ;  /* 0x0000001412137299 */ /* 0x000fe4000800120b */
[----:B------:R-:W-:Y:S02]  /*12e80*/  USHF.R.U32.HI UR11, URZ, UR20, UR11 ;  /* 0x000000143f0b7299 */ /* 0x000fe4000801160b */
[----:B------:R-:W-:-:S02]  /*12e90*/  UIADD3 UR15, -UR15, URZ, URZ ;  /* 0x0000003f0f0f7290 */ /* 0x000fc4000fffe13f */
[----:B------:R-:W-:Y:S01]  /*12ea0*/  USHF.R.U64 UR20, UR19, UR23, UR11 ;  /* 0x0000001713147299 */ /* 0x000fe2000800120b */
[----:B------:R-:W-:Y:S01]  /*12eb0*/  ULDC UR16, c[0x0][0x144] ;  /* 0x0000510000107ab9 */ /* 0x000fe20000000800 */
[----:B------:R-:W-:Y:S01]  /*12ec0*/  ULDC UR6, c[0x0][0x600] ;  /* 0x0001800000067ab9 */ /* 0x000fe20000000800 */
[----:B------:R-:W-:Y:S02]  /*12ed0*/  USHF.R.U32.HI UR11, URZ, UR23, UR11 ;  /* 0x000000173f0b7299 */ /* 0x000fe4000801160b */
[----:B------:R-:W-:Y:S02]  /*12ee0*/  UIMAD UR23, UR16, UR15, UR4 ;  /* 0x0000000f101772a4 */ /* 0x000fe4000f8e0204 */
[----:B------:R-:W-:Y:S02]  /*12ef0*/  UIADD3 UR22, UR6, -0x1, URZ ;  /* 0xffffffff06167890 */ /* 0x000fe4000fffe03f */
[----:B------:R-:W-:Y:S02]  /*12f00*/  ULOP3.LUT UR27, URZ, UR13, URZ, 0x33, !UPT ;  /* 0x0000000d3f1b7292 */ /* 0x000fe4000f8e333f */
        /* <DEDUP_REMOVED lines=18> */
.L_x_549:
[----:B------:R-:W-:Y:S01]  /*13030*/  UISETP.NE.AND UP0, UPT, UR46, URZ, UPT ;  /* 0x0000003f2e00728c */ /* 0x000fe2000bf05270 */
[----:B------:R-:W-:Y:S01]  /*13040*/  IMAD.MOV.U32 R0, RZ, RZ, 0x1 ;  /* 0x00000001ff007424 */ /* 0x000fe200078e00ff */
[----:B------:R-:W-:Y:S01]  /*13050*/  USHF.R.U64 UR8, UR4, UR24, UR11 ;  /* 0x0000001804087299 */ /* 0x000fe2000800120b */
[----:B------:R-:W-:Y:S01]  /*13060*/  IMAD.U32 R9, RZ, RZ, UR5 ;  /* 0x00000005ff097e24 */ /* 0x000fe2000f8e00ff */
[----:B------:R-:W-:Y:S02]  /*13070*/  ULOP3.LUT UR4, UR19, UR27, URZ, 0xc0, !UPT ;  /* 0x0000001b13047292 */ /* 0x000fe4000f8ec03f */
[----:B------:R-:W-:Y:S02]  /*13080*/  ULOP3.LUT UR18, UR18, UR22, URZ, 0xc0, !UPT ;  /* 0x0000001612127292 */ /* 0x000fe4000f8ec03f */
[----:B------:R-:W-:-:S03]  /*13090*/  UIMAD UR4, UR26, UR8, UR4 ;  /* 0x000000081a0472a4 */ /* 0x000fc6000f8e0204 */
[----:B------:R-:W-:Y:S02]  /*130a0*/  @UP0 UIMAD UR23, UR28, UR21, UR7 ;  /* 0x000000151c1702a4 */ /* 0x000fe4000f8e0207 */
[----:B------:R-:W-:-:S03]  /*130b0*/  UIADD3 UR7, -UR8, URZ, URZ ;  /* 0x0000003f08077290 */ /* 0x000fc6000fffe13f */
[----:B------:R-:W-:Y:S01]  /*130c0*/  ULDC UR8, c[0x0][0x610] ;  /* 0x0001840000087ab9 */ /* 0x000fe20000000800 */
[----:B------:R-:W-:Y:S02]  /*130d0*/  UIMAD UR7, UR7, UR25, UR20 ;  /* 0x00000019070772a4 */ /* 0x000fe4000f8e0214 */
[----:B------:R-:W-:Y:S02]  /*130e0*/  UIMAD UR4, UR4, UR8, UR23 ;  /* 0x00000008040472a4 */ /* 0x000fe4000f8e0217 */
[----:B------:R-:W-:-:S04]  /*130f0*/  UIMAD UR7, UR7, UR6, UR18 ;  /* 0x00000006070772a4 */ /* 0x000fc8000f8e0212 */
[----:B------:R-:W-:Y:S02]  /*13100*/  USEL UR6, UR7, UR4, !UP0 ;  /* 0x0000000407067287 */ /* 0x000fe4000c000000 */
[----:B------:R-:W-:-:S04]  /*13110*/  USEL UR4, UR4, UR7, !UP0 ;  /* 0x0000000704047287 */ /* 0x000fc8000c000000 */
[----:B------:R-:W-:Y:S02]  /*13120*/  IMAD.U32 R2, RZ, RZ, UR6 ;  /* 0x00000006ff027e24 */ /* 0x000fe4000f8e00ff */
[----:B------:R-:W-:-:S07]  /*13130*/  MOV R3, UR4 ;  /* 0x0000000400037c02 */ /* 0x000fce0008000f00 */
.L_x_547:
[----:B------:R-:W-:-:S08]  /*13140*/  NOP ;  /* 0x0000000000007918 */ /* 0x000fd00000000000 */
[----:B0-----:R-:W0:-:S00]  /*13150*/  USETMAXREG.DEALLOC.CTAPOOL 0x18 ;  /* 0x00000018000079c8 */ /* 0x001e0000080e0500 */
[----:B------:R-:W-:-:S13]  /*13160*/  ISETP.NE.AND P0, PT, RZ, UR10, PT ;  /* 0x0000000aff007c0c */ /* 0x000fda000bf05270 */
[----:B------:R-:W-:Y:S05]  /*13170*/  @P0 EXIT ;  /* 0x000000000000094d */ /* 0x000fea0003800000 */
[----:B0-----:R-:W-:Y:S01]  /*13180*/  LOP3.LUT P0, RZ, R0, 0xff, RZ, 0xc0, !PT ;  /* 0x000000ff00ff7812 */ /* 0x001fe2000780c0ff */
[----:B------:R-:W-:Y:S02]  /*13190*/  IMAD.MOV.U32 R0, RZ, RZ, 0x1 ;  /* 0x00000001ff007424 */ /* 0x000fe400078e00ff */
[----:B------:R-:W-:-:S10]  /*131a0*/  IMAD.MOV.U32 R6, RZ, RZ, RZ ;  /* 0x000000ffff067224 */ /* 0x000fd400078e00ff */
[----:B------:R-:W-:Y:S05]  /*131b0*/  @!P0 BRA `(.L_x_550) ;  /* 0x0000000c005c8947 */ /* 0x000fea0003800000 */
[----:B------:R-:W0:Y:S01]  /*131c0*/  S2R R4, SR_TID.X ;  /* 0x0000000000047919 */ /* 0x000e220000002100 */
[----:B------:R-:W-:Y:S01]  /*131d0*/  ULDC UR4, c[0x0][0x28c] ;  /* 0x0000a30000047ab9 */ /* 0x000fe20000000800 */
[----:B------:R-:W-:Y:S01]  /*131e0*/  ULDC UR6, c[0x0][0x658] ;  /* 0x0001960000067ab9 */ /* 0x000fe20000000800 */
[----:B------:R-:W-:Y:S01]  /*131f0*/  UIADD3 UR10, UR4, 0x3f, URZ ;  /* 0x0000003f040a7890 */ /* 0x000fe2000fffe03f */
[----:B------:R-:W-:Y:S01]  /*13200*/  BSSY B0, `(.L_x_550) ;  /* 0x00000d2000007945 */ /* 0x000fe20003800000 */
[----:B------:R-:W-:Y:S01]  /*13210*/  UMOV UR7, 0xffffffff ;  /* 0xffffffff00077882 */ /* 0x000fe20000000000 */
[----:B------:R-:W-:Y:S01]  /*13220*/  ULDC UR5, c[0x0][0x600] ;  /* 0x0001800000057ab9 */ /* 0x000fe20000000800 */
[----:B------:R-:W-:Y:S01]  /*13230*/  UMOV UR9, 0x1 ;  /* 0x0000000100097882 */ /* 0x000fe20000000000 */
[----:B------:R-:W-:Y:S01]  /*13240*/  USHF.L.U32 UR7, UR7, UR6, URZ ;  /* 0x0000000607077299 */ /* 0x000fe2000800063f */
[----:B------:R-:W-:Y:S01]  /*13250*/  IMAD.MOV.U32 R8, RZ, RZ, 0x1 ;  /* 0x00000001ff087424 */ /* 0x000fe200078e00ff */
[----:B------:R-:W-:Y:S01]  /*13260*/  UIADD3 UR4, UR5, -0x1, URZ ;  /* 0xffffffff05047890 */ /* 0x000fe2000fffe03f */
[----:B------:R-:W-:Y:S01]  /*13270*/  MOV R0, 0x1 ;  /* 0x0000000100007802 */ /* 0x000fe20000000f00 */
[----:B------:R-:W-:Y:S01]  /*13280*/  USHF.R.S32.HI UR11, URZ, 0x1f, UR10 ;  /* 0x0000001f3f0b7899 */ /* 0x000fe2000801140a */
[----:B------:R-:W-:Y:S01]  /*13290*/  IMAD.MOV.U32 R6, RZ, RZ, RZ ;  /* 0x000000ffff067224 */ /* 0x000fe200078e00ff */
[----:B------:R-:W-:Y:S01]  /*132a0*/  ULDC UR8, c[0x0][0xc] ;  /* 0x0000030000087ab9 */ /* 0x000fe20000000800 */
[----:B------:R-:W-:-:S02]  /*132b0*/  USHF.L.U32 UR5, UR9, UR6, URZ ;  /* 0x0000000609057299 */ /* 0x000fc4000800063f */
[----:B------:R-:W-:Y:S01]  /*132c0*/  ULEA.HI UR11, UR11, UR10, URZ, 0x6 ;  /* 0x0000000a0b0b7291 */ /* 0x000fe2000f8f303f */
[----:B------:R-:W-:Y:S01]  /*132d0*/  ULDC UR9, c[0x0][0x10] ;  /* 0x0000040000097ab9 */ /* 0x000fe20000000800 */
[----:B------:R-:W-:Y:S02]  /*132e0*/  ULOP3.LUT UR6, URZ, UR7, URZ, 0x33, !UPT ;  /* 0x000000073f067292 */ /* 0x000fe4000f8e333f */
[----:B------:R-:W-:Y:S01]  /*132f0*/  UIMAD.WIDE.U32 UR8, UR8, UR9, URZ ;  /* 0x00000009080872a5 */ /* 0x000fe2000f8e003f */
[----:B------:R-:W-:Y:S01]  /*13300*/  ULDC UR7, c[0x0][0x14] ;  /* 0x0000050000077ab9 */ /* 0x000fe20000000800 */
[----:B------:R-:W-:Y:S02]  /*13310*/  USHF.R.S32.HI UR18, URZ, 0x6, UR11 ;  /* 0x000000063f127899 */ /* 0x000fe4000801140b */
[----:B------:R-:W-:Y:S02]  /*13320*/  UIMAD.WIDE.U32 UR20, UR8, UR7, URZ ;  /* 0x00000007081472a5 */ /* 0x000fe4000f8e003f */
[----:B------:R-:W-:-:S02]  /*13330*/  UIMAD UR13, UR9, UR7, URZ ;  /* 0x00000007090d72a4 */ /* 0x000fc4000f8e023f */
[----:B------:R-:W-:Y:S01]  /*13340*/  ULOP3.LUT UR24, UR40, 0x2, URZ, 0xfc, !UPT ;  /* 0x0000000228187892 */ /* 0x000fe2000f8efc3f */
[C---:B0-----:R-:W-:Y:S01]  /*13350*/  LOP3.LUT P3, RZ, R4.reuse, 0x7f, RZ, 0xc0, !PT ;  /* 0x0000007f04ff7812 */ /* 0x041fe2000786c0ff */
[----:B------:R-:W-:Y:S01]  /*13360*/  UIADD3 UR13, UR21, UR13, URZ ;  /* 0x0000000d150d7290 */ /* 0x000fe2000fffe03f */
[----:B------:R-:W-:Y:S01]  /*13370*/  LOP3.LUT P0, RZ, R4, 0x1f, RZ, 0xc0, !PT ;  /* 0x0000001f04ff7812 */ /* 0x000fe2000780c0ff */
[----:B------:R-:W-:Y:S01]  /*13380*/  UIADD3 UR25, UR18, 0x1, URZ ;  /* 0x0000000112197890 */ /* 0x000fe2000fffe03f */
[----:B------:R-:W-:Y:S02]  /*13390*/  ULDC.64 UR22, c[0x0][0x198] ;  /* 0x0000660000167ab9 */ /* 0x000fe40000000a00 */
[----:B------:R-:W-:-:S13]  /*133a0*/  PLOP3.LUT P0, PT, P0, P3, PT, 0x8a, 0x0 ;  /* 0x000000000000781c */ /* 0x000fda0000707172 */
.L_x_562:
[----:B------:R-:W-:-:S03]  /*133b0*/  UMOV UR7, 0xffffffff ;  /* 0xffffffff00077882 */ /* 0x000fc60000000000 */
[----:B------:R-:W-:Y:S05]  /*133c0*/  BRA.DIV UR7, `(.L_x_551) ;  /* 0x0000000e07c47947 */ /* 0x000fea000b800000 */
[----:B------:R-:W-:-:S13]  /*133d0*/  ELECT P6, URZ, PT ;  /* 0x00000000003f782f */ /* 0x000fda00038c0000 */
.L_x_573:
[----:B------:R-:W0:Y:S01]  /*133e0*/  LDC R4, c[0x0][0x28c] ;  /* 0x0000a300ff047b82 */ /* 0x000e220000000800 */
[----:B------:R-:W-:Y:S01]  /*133f0*/  BSSY B1, `(.L_x_552) ;  /* 0x0000035000017945 */ /* 0x000fe20003800000 */
[----:B0-----:R-:W-:-:S13]  /*13400*/  ISETP.LT.OR P6, PT, R4, 0x1, !P6 ;  /* 0x000000010400780c */ /* 0x001fda00077c1670 */
[----:B------:R-:W-:Y:S05]  /*13410*/  @P6 BRA `(.L_x_553) ;  /* 0x0000000000c86947 */ /* 0x000fea0003800000 */
[----:B------:R-:W-:Y:S01]  /*13420*/  IMAD.SHL.U32 R11, R3, 0x100, RZ ;  /* 0x00000100030b7824 */ /* 0x000fe200078e00ff */
[----:B------:R-:W-:Y:S01]  /*13430*/  MOV R12, RZ ;  /* 0x000000ff000c7202 */ /* 0x000fe20000000f00 */
[----:B------:R-:W-:Y:S02]  /*13440*/  IMAD.SHL.U32 R2, R2, 0x100, RZ ;  /* 0x0000010002027824 */ /* 0x000fe400078e00ff */
[----:B------:R-:W-:Y:S02]  /*13450*/  IMAD.U32 R14, RZ, RZ, UR25 ;  /* 0x00000019ff0e7e24 */ /* 0x000fe4000f8e00ff */
[----:B------:R-:W-:Y:S02]  /*13460*/  IMAD.MOV.U32 R3, RZ, RZ, R0 ;  /* 0x000000ffff037224 */ /* 0x000fe400078e0000 */
[----:B------:R-:W-:-:S07]  /*13470*/  IMAD.MOV.U32 R4, RZ, RZ, R6 ;  /* 0x000000ffff047224 */ /* 0x000fce00078e0006 */
.L_x_557:
[----:B------:R-:W0:Y:S01]  /*13480*/  S2R R10, SR_CgaCtaId ;  /* 0x00000000000a7919 */ /* 0x000e220000008800 */
[----:B------:R-:W-:Y:S01]  /*13490*/  MOV R5, 0x400 ;  /* 0x0000040000057802 */ /* 0x000fe20000000f00 */
[----:B------:R-:W1:Y:S03]  /*134a0*/  @!P3 LDC R7, c[0x0][0x500] ;  /* 0x00014000ff07bb82 */ /* 0x000e660000000800 */
[----:B0-----:R-:W-:Y:S02]  /*134b0*/  LEA R13, R10, R5, 0x18 ;  /* 0x000000050a0d7211 */ /* 0x001fe400078ec0ff */
[----:B------:R-:W-:Y:S02]  /*134c0*/  SHF.L.U32 R5, R3, 0x1f, RZ ;  /* 0x0000001f03057819 */ /* 0x000fe400000006ff */
[----:B------:R-:W-:-:S04]  /*134d0*/  LEA R10, R4, R13, 0x3 ;  /* 0x0000000d040a7211 */ /* 0x000fc800078e18ff */
[----:B------:R-:W0:Y:S02]  /*134e0*/  SYNCS.PHASECHK.TRANS64.TRYWAIT P1, [R10+URZ+0x20], R5 ;  /* 0x000020050a0075a7 */ /* 0x000e24000802017f */
[----:B01----:R-:W-:Y:S05]  /*134f0*/  @!P1 BRA `(.L_x_554) ;  /* 0x0000000c00989947 */ /* 0x003fea0003800000 */
.L_x_574:
[----:B------:R-:W-:Y:S01]  /*13500*/  UPRMT UR7, UR24, 0x9910, URZ ;  /* 0x0000991018077896 */ /* 0x000fe2000800003f */
[----:B------:R1:W-:Y:S03]  /*13510*/  @!P3 SYNCS.ARRIVE.TRANS64 RZ, [R10+URZ], R7 ;  /* 0x000000070affb9a7 */ /* 0x0003e6000800003f */
[----:B------:R-:W-:-:S06]  /*13520*/  UISETP.NE.AND UP0, UPT, UR7, 0x2, UPT ;  /* 0x000000020700788c */ /* 0x000fcc000bf05270 */
[----:B------:R-:W-:-:S13]  /*13530*/  PLOP3.LUT P1, PT, PT, PT, UP0, 0x80, 0x0 ;  /* 0x000000000000781c */ /* 0x000fda0003f2f008 */
[----:B-1----:R-:W-:Y:S05]  /*13540*/  @P1 BRA `(.L_x_555) ;  /* 0x0000000000041947 */ /* 0x002fea0003800000 */
[----:B------:R-:W-:Y:S01]  /*13550*/  BPT.TRAP 0x1 ;  /* 0x000000040000795c */ /* 0x000fe20000300000 */
.L_x_555:
[----:B------:R-:W-:Y:S05]  /*13560*/  @P0 BRA `(.L_x_556) ;  /* 0x0000000000040947 */ /* 0x000fea0003800000 */
[----:B------:R-:W-:Y:S01]  /*13570*/  BPT.TRAP 0x1 ;  /* 0x000000040000795c */ /* 0x000fe20000300000 */
.L_x_556:
[----:B------:R-:W-:Y:S01]  /*13580*/  IMAD R13, R4, 0x4000, R13 ;  /* 0x00004000040d7824 */ /* 0x000fe200078e020d */
[----:B------:R-:W-:Y:S01]  /*13590*/  R2UR UR9, R10 ;  /* 0x000000000a0972ca */ /* 0x000fe200000e0000 */
[----:B------:R-:W-:Y:S01]  /*135a0*/  VIADD R14, R14, 0xffffffff ;  /* 0xffffffff0e0e7836 */ /* 0x000fe20000000000 */
[----:B------:R-:W-:Y:S01]  /*135b0*/  UIADD3 UR14, UP0, UR22, 0xf0, URZ ;  /* 0x000000f0160e7890 */ /* 0x000fe2000ff1e03f */
[----:B------:R-:W-:Y:S01]  /*135c0*/  R2UR UR11, R11 ;  /* 0x000000000b0b72ca */ /* 0x000fe200000e0000 */
[----:B------:R-:W-:Y:S01]  /*135d0*/  UIADD3 UR26, UP1, UR22, 0x1f0, URZ ;  /* 0x000001f0161a7890 */ /* 0x000fe2000ff3e03f */
[----:B------:R-:W-:Y:S01]  /*135e0*/  R2UR UR7, R13 ;  /* 0x000000000d0772ca */ /* 0x000fe200000e0000 */
[----:B------:R-:W-:Y:S01]  /*135f0*/  UIADD3.X UR15, URZ, UR23, URZ, UP0, !UPT ;  /* 0x000000173f0f7290 */ /* 0x000fe200087fe43f */
[----:B------:R-:W-:Y:S01]  /*13600*/  R2UR UR10, R12 ;  /* 0x000000000c0a72ca */ /* 0x000fe200000e0000 */
[----:B------:R-:W-:Y:S01]  /*13610*/  VIADD R4, R4, 0x1 ;  /* 0x0000000104047836 */ /* 0x000fe20000000000 */
[----:B------:R-:W-:Y:S01]  /*13620*/  R2UR UR12, R9 ;  /* 0x00000000090c72ca */ /* 0x000fe200000e0000 */
[----:B------:R-:W-:Y:S01]  /*13630*/  UIADD3.X UR27, URZ, UR23, URZ, UP1, !UPT ;  /* 0x000000173f1b7290 */ /* 0x000fe20008ffe43f */
[----:B------:R-:W-:Y:S01]  /*13640*/  R2UR UR19, R2 ;  /* 0x00000000021372ca */ /* 0x000fe200000e0000 */
[----:B------:R-:W-:Y:S01]  /*13650*/  UMOV UR16, 0x0 ;  /* 0x0000000000107882 */ /* 0x000fe20000000000 */
[----:B------:R-:W-:Y:S01]  /*13660*/  ISETP.GT.AND P2, PT, R14, 0x1, PT ;  /* 0x000000010e00780c */ /* 0x000fe20003f44270 */
[----:B------:R-:W-:Y:S01]  /*13670*/  UMOV UR17, 0x10000000 ;  /* 0x1000000000117882 */ /* 0x000fe20000000000 */
[----:B------:R-:W-:-:S02]  /*13680*/  ISETP.NE.AND P1, PT, R4, 0x4, PT ;  /* 0x000000040400780c */ /* 0x000fc40003f25270 */
[----:B------:R-:W-:Y:S01]  /*13690*/  IADD3 R12, R12, 0x40, RZ ;  /* 0x000000400c0c7810 */ /* 0x000fe20007ffe0ff */
[----:B------:R-:W-:Y:S01]  /*136a0*/  UIADD3 UR8, UR7, 0x100, URZ ;  /* 0x0000010007087890 */ /* 0x000fe2000fffe03f */
[----:B0-----:R-:W-:Y:S01]  /*136b0*/  SEL R10, RZ, 0x1, P1 ;  /* 0x00000001ff0a7807 */ /* 0x001fe20000800000 */
[----:B------:R-:W-:Y:S01]  /*136c0*/  UIADD3 UR7, UR7, 0x10100, URZ ;  /* 0x0001010007077890 */ /* 0x000fe2000fffe03f */
[----:B------:R-:W-:Y:S02]  /*136d0*/  SEL R4, R4, RZ, P1 ;  /* 0x000000ff04047207 */ /* 0x000fe40000800000 */
[----:B------:R-:W-:-:S04]  /*136e0*/  LOP3.LUT R3, R3, R10, RZ, 0x3c, !PT ;  /* 0x0000000a03037212 */ /* 0x000fc800078e3cff */
[----:B------:R0:W-:Y:S02]  /*136f0*/  UTMALDG.3D [UR8], [UR14], desc[UR16] ;  /* 0x000010080e0075b4 */ /* 0x0001e40008011000 */
[----:B0-----:R-:W-:Y:S01]  /*13700*/  UMOV UR8, UR7 ;  /* 0x0000000700087c82 */ /* 0x001fe20008000000 */
[----:B------:R-:W-:Y:S02]  /*13710*/  UMOV UR11, UR19 ;  /* 0x00000013000b7c82 */ /* 0x000fe40008000000 */
[----:B------:R0:W-:Y:S02]  /*13720*/  UTMALDG.3D [UR8], [UR26], desc[UR16] ;  /* 0x000010081a0075b4 */ /* 0x0001e40008011000 */
[----:B0-----:R-:W-:Y:S05]  /*13730*/  @P2 BRA `(.L_x_557) ;  /* 0xfffffffc00502947 */ /* 0x001fea000383ffff */
.L_x_553:
[----:B------:R-:W-:Y:S05]  /*13740*/  BSYNC B1 ;  /* 0x0000000000017941 */ /* 0x000fea0003800000 */
.L_x_552:
[----:B------:R-:W2:Y:S01]  /*13750*/  LDL.LU R15, [R1+0x200] ;  /* 0x00020000010f7983 */ /* 0x000ea20000300800 */
[----:B------:R-:W-:Y:S01]  /*13760*/  LOP3.LUT P4, RZ, R8, 0xff, RZ, 0xc0, !PT ;  /* 0x000000ff08ff7812 */ /* 0x000fe2000788c0ff */
[----:B------:R-:W-:Y:S01]  /*13770*/  VIADD R6, R6, UR18 ;  /* 0x0000001206067c36 */ /* 0x000fe20008000000 */
[----:B------:R-:W-:Y:S01]  /*13780*/  ULDC.64 UR8, c[0x0][0x650] ;  /* 0x0001940000087ab9 */ /* 0x000fe20000000a00 */
[----:B------:R-:W3:Y:S01]  /*13790*/  LDL.LU R13, [R1+0x204] ;  /* 0x00020400010d7983 */ /* 0x000ee20000300800 */
[----:B------:R-:W-:Y:S01]  /*137a0*/  BSSY B1, `(.L_x_558) ;  /* 0x0000075000017945 */ /* 0x000fe20003800000 */
[----:B------:R-:W-:Y:S01]  /*137b0*/  IMAD.MOV.U32 R9, RZ, RZ, -0x1 ;  /* 0xffffffffff097424 */ /* 0x000fe200078e00ff */
[----:B------:R-:W-:Y:S02]  /*137c0*/  SHF.R.U32.HI R2, RZ, 0x2, R6 ;  /* 0x00000002ff027819 */ /* 0x000fe40000011606 */
[----:B------:R-:W-:Y:S02]  /*137d0*/  ISETP.GT.U32.AND P1, PT, R6, 0x3, PT ;  /* 0x000000030600780c */ /* 0x000fe40003f24070 */
[----:B------:R-:W-:-:S02]  /*137e0*/  LOP3.LUT R2, R2, 0x1, RZ, 0xc0, !PT ;  /* 0x0000000102027812 */ /* 0x000fc400078ec0ff */
[----:B------:R-:W-:Y:S01]  /*137f0*/  LOP3.LUT R6, R6, 0x3, RZ, 0xc0, !PT ;  /* 0x0000000306067812 */ /* 0x000fe200078ec0ff */
[----:B------:R-:W0:Y:S01]  /*13800*/  @P4 S2R R3, SR_CgaCtaId ;  /* 0x0000000000034919 */ /* 0x000e220000008800 */
[----:B------:R-:W-:Y:S02]  /*13810*/  ISETP.NE.U32.AND P2, PT, R2, 0x1, PT ;  /* 0x000000010200780c */ /* 0x000fe40003f45070 */
[----:B------:R-:W-:Y:S02]  /*13820*/  @P4 MOV R2, 0x400 ;  /* 0x0000040000024802 */ /* 0x000fe40000000f00 */
[----:B------:R-:W-:Y:S02]  /*13830*/  PRMT R4, RZ, 0x7610, R4 ;  /* 0x00007610ff047816 */ /* 0x000fe40000000004 */
[----:B------:R-:W-:Y:S02]  /*13840*/  PRMT R8, RZ, 0x7610, R8 ;  /* 0x00007610ff087816 */ /* 0x000fe40000000008 */
[----:B0-----:R-:W-:Y:S01]  /*13850*/  @P4 LEA R2, R3, R2, 0x18 ;  /* 0x0000000203024211 */ /* 0x001fe200078ec0ff */
[----:B------:R-:W-:-:S03]  /*13860*/  IMAD.U32 R3, RZ, RZ, UR18 ;  /* 0x00000012ff037e24 */ /* 0x000fc6000f8e00ff */
[----:B------:R0:W-:Y:S02]  /*13870*/  @P4 SYNCS.ARRIVE.TRANS64.A1T0 RZ, [R2+URZ+0x58], RZ ;  /* 0x000058ff02ff49a7 */ /* 0x0001e4000810003f */
[C---:B------:R-:W-:Y:S02]  /*13880*/  ISETP.LT.U32.AND P1, PT, R3.reuse, 0x4, P1 ;  /* 0x000000040300780c */ /* 0x040fe40000f21070 */
[----:B------:R-:W-:Y:S02]  /*13890*/  ISETP.GT.U32.AND P2, PT, R3, 0x3, !P2 ;  /* 0x000000030300780c */ /* 0x000fe40005744070 */
[----:B------:R-:W-:Y:S02]  /*138a0*/  SEL R3, RZ, 0x1, !P1 ;  /* 0x00000001ff037807 */ /* 0x000fe40004800000 */
[----:B0-----:R-:W-:-:S04]  /*138b0*/  SEL R2, RZ, 0x1, !P2 ;  /* 0x00000001ff027807 */ /* 0x001fc80005000000 */
[----:B------:R-:W-:Y:S01]  /*138c0*/  LOP3.LUT R0, R2, R0, R3, 0x96, !PT ;  /* 0x0000000002007212 */ /* 0x000fe200078e9603 */
[----:B------:R-:W-:Y:S01]  /*138d0*/  IMAD.MOV.U32 R3, RZ, RZ, -0x1 ;  /* 0xffffffffff037424 */ /* 0x000fe200078e00ff */
[----:B------:R-:W-:Y:S02]  /*138e0*/  MOV R2, 0xffffffff ;  /* 0xffffffff00027802 */ /* 0x000fe40000000f00 */
[----:B---3--:R-:W-:-:S04]  /*138f0*/  IADD3 R13, P1, R13, UR20, RZ ;  /* 0x000000140d0d7c10 */ /* 0x008fc8000ff3e0ff */
[----:B--2---:R-:W-:Y:S01]  /*13900*/  IADD3.X R15, R15, UR13, RZ, P1, !PT ;  /* 0x0000000d0f0f7c10 */ /* 0x004fe20008ffe4ff */
[----:B------:R0:W-:Y:S01]  /*13910*/  STL [R1+0x204], R13 ;  /* 0x0002040d01007387 */ /* 0x0001e20000100800 */
[----:B------:R-:W-:-:S03]  /*13920*/  ISETP.GE.U32.AND P1, PT, R13, UR8, PT ;  /* 0x000000080d007c0c */ /* 0x000fc6000bf26070 */
[----:B------:R0:W-:Y:S01]  /*13930*/  STL [R1+0x200], R15 ;  /* 0x0002000f01007387 */ /* 0x0001e20000100800 */
[----:B------:R-:W-:-:S13]  /*13940*/  ISETP.GE.U32.AND.EX P1, PT, R15, UR9, PT, P1 ;  /* 0x000000090f007c0c */ /* 0x000fda000bf26110 */
[----:B0-----:R-:W-:Y:S05]  /*13950*/  @P1 BRA `(.L_x_559) ;  /* 0x0000000400641947 */ /* 0x001fea0003800000 */
[----:B------:R-:W0:Y:S01]  /*13960*/  S2R R7, SR_CTAID.X ;  /* 0x0000000000077919 */ /* 0x000e220000002500 */
[----:B------:R-:W-:Y:S01]  /*13970*/  ULDC UR7, c[0x0][0x150] ;  /* 0x0000540000077ab9 */ /* 0x000fe20000000800 */
[----:B------:R-:W1:Y:S01]  /*13980*/  LDC R4, c[0x0][0x144] ;  /* 0x00005100ff047b82 */ /* 0x000e620000000800 */
[----:B------:R-:W-:Y:S01]  /*13990*/  UISETP.NE.AND UP0, UPT, UR46, URZ, UPT ;  /* 0x0000003f2e00728c */ /* 0x000fe2000bf05270 */
[----:B------:R-:W2:Y:S01]  /*139a0*/  S2R R5, SR_CTAID.Y ;  /* 0x0000000000057919 */ /* 0x000ea20000002600 */
[----:B------:R-:W-:Y:S01]  /*139b0*/  ULDC.64 UR8, c[0x0][0x628] ;  /* 0x00018a0000087ab9 */ /* 0x000fe20000000a00 */
[----:B------:R-:W-:-:S03]  /*139c0*/  ULDC UR10, c[0x0][0x630] ;  /* 0x00018c00000a7ab9 */ /* 0x000fc60000000800 */
[----:B------:R-:W-:Y:S01]  /*139d0*/  PLOP3.LUT P1, PT, PT, PT, UP0, 0x80, 0x0 ;  /* 0x000000000000781c */ /* 0x000fe20003f2f008 */
[----:B------:R-:W3:Y:S01]  /*139e0*/  LDC R10, c[0x0][0x148] ;  /* 0x00005200ff0a7b82 */ /* 0x000ee20000000800 */
[----:B0-----:R-:W-:Y:S02]  /*139f0*/  I2FP.F32.U32 R2, R7 ;  /* 0x0000000700027245 */ /* 0x001fe40000201000 */
[----:B--2---:R-:W-:-:S03]  /*13a00*/  I2FP.F32.U32 R3, R5 ;  /* 0x0000000500037245 */ /* 0x004fc60000201000 */
[----:B------:R-:W-:Y:S01]  /*13a10*/  FMUL R2, R2, UR7 ;  /* 0x0000000702027c20 */ /* 0x000fe20008400000 */
[----:B------:R-:W-:Y:S02]  /*13a20*/  ULDC UR7, c[0x0][0x154] ;  /* 0x0000550000077ab9 */ /* 0x000fe40000000800 */
[----:B------:R-:W-:-:S03]  /*13a30*/  FMUL R9, R3, UR7 ;  /* 0x0000000703097c20 */ /* 0x000fc60008400000 */
[----:B------:R-:W0:Y:S08]  /*13a40*/  F2I.U32.TRUNC.NTZ R2, R2 ;  /* 0x0000000200027305 */ /* 0x000e30000020f000 */
[----:B------:R-:W2:Y:S01]  /*13a50*/  F2I.U32.TRUNC.NTZ R9, R9 ;  /* 0x0000000900097305 */ /* 0x000ea2000020f000 */
[----:B0-----:R-:W-:Y:S01]  /*13a60*/  IMAD.MOV R3, RZ, RZ, -R2 ;  /* 0x000000ffff037224 */ /* 0x001fe200078e0a02 */
[----:B------:R-:W-:-:S03]  /*13a70*/  MOV R2, R13 ;  /* 0x0000000d00027202 */ /* 0x000fc60000000f00 */
[----:B-1----:R-:W-:Y:S02]  /*13a80*/  IMAD R7, R4, R3, R7 ;  /* 0x0000000304077224 */ /* 0x002fe400078e0207 */
[----:B--2---:R-:W-:-:S04]  /*13a90*/  IMAD.MOV R3, RZ, RZ, -R9 ;  /* 0x000000ffff037224 */ /* 0x004fc800078e0a09 */
[----:B---3--:R-:W-:Y:S01]  /*13aa0*/  @P1 IMAD R7, R10, R3, R5 ;  /* 0x000000030a071224 */ /* 0x008fe200078e0205 */
[----:B------:R-:W-:Y:S01]  /*13ab0*/  ISETP.NE.U32.AND P1, PT, RZ, UR8, PT ;  /* 0x00000008ff007c0c */ /* 0x000fe2000bf25070 */
[----:B------:R-:W-:-:S03]  /*13ac0*/  IMAD.MOV.U32 R3, RZ, RZ, R15 ;  /* 0x000000ffff037224 */ /* 0x000fc600078e000f */
[----:B------:R-:W-:-:S13]  /*13ad0*/  ISETP.NE.AND.EX P1, PT, RZ, UR9, PT, P1 ;  /* 0x00000009ff007c0c */ /* 0x000fda000bf25310 */
[----:B------:R-:W-:Y:S05]  /*13ae0*/  @!P1 BRA `(.L_x_560) ;  /* 0x0000000000289947 */ /* 0x000fea0003800000 */
[----:B------:R-:W-:Y:S02]  /*13af0*/  ULDC UR7, c[0x0][0x634] ;  /* 0x00018d0000077ab9 */ /* 0x000fe40000000800 */
[----:B------:R-:W-:-:S05]  /*13b00*/  IADD3 R3, P1, R13, UR7, RZ ;  /* 0x000000070d037c10 */ /* 0x000fca000ff3e0ff */
[----:B------:R-:W-:-:S04]  /*13b10*/  IMAD.X R9, RZ, RZ, R15, P1 ;  /* 0x000000ffff097224 */ /* 0x000fc800008e060f */
[----:B------:R-:W-:-:S04]  /*13b20*/  IMAD.WIDE.U32 R4, R9, UR8, RZ ;  /* 0x0000000809047c25 */ /* 0x000fc8000f8e00ff */
[----:B------:R-:W-:-:S04]  /*13b30*/  IMAD.WIDE.U32 R4, P1, R3, UR9, R4 ;  /* 0x0000000903047c25 */ /* 0x000fc8000f820004 */
[----:B------:R-:W-:-:S04]  /*13b40*/  IMAD.WIDE.U32 R2, R3, UR8, RZ ;  /* 0x0000000803027c25 */ /* 0x000fc8000f8e00ff */
[----:B------:R-:W-:Y:S01]  /*13b50*/  IMAD.MOV.U32 R2, RZ, RZ, R5 ;  /* 0x000000ffff027224 */ /* 0x000fe200078e0005 */
[----:B------:R-:W-:Y:S02]  /*13b60*/  IADD3 RZ, P2, R3, R4, RZ ;  /* 0x0000000403ff7210 */ /* 0x000fe40007f5e0ff */
[----:B------:R-:W-:-:S03]  /*13b70*/  IADD3.X R3, RZ, RZ, RZ, P1, !PT ;  /* 0x000000ffff037210 */ /* 0x000fc60000ffe4ff */
[----:B------:R-:W-:-:S08]  /*13b80*/  IMAD.WIDE.U32.X R2, R9, UR9, R2, P2 ;  /* 0x0000000909027c25 */ /* 0x000fd000090e0402 */
.L_x_560:
[--C-:B------:R-:W-:Y:S01]  /*13b90*/  SHF.R.U64 R9, R2, UR10, R3.reuse ;  /* 0x0000000a02097c19 */ /* 0x100fe20008001203 */
[----:B------:R-:W-:Y:S01]  /*13ba0*/  ULDC.64 UR8, c[0x0][0x620] ;  /* 0x0001880000087ab9 */ /* 0x000fe20000000a00 */
[----:B------:R-:W-:Y:S01]  /*13bb0*/  SHF.R.U32.HI R2, RZ, UR10, R3 ;  /* 0x0000000aff027c19 */ /* 0x000fe20008011603 */
[----:B------:R-:W-:Y:S01]  /*13bc0*/  IMAD.MOV.U32 R3, RZ, RZ, R15 ;  /* 0x000000ffff037224 */ /* 0x000fe200078e000f */
[----:B------:R-:W-:Y:S01]  /*13bd0*/  IADD3 R11, P1, RZ, -R9, RZ ;  /* 0x80000009ff0b7210 */ /* 0x000fe20007f3e0ff */
[----:B------:R-:W-:-:S04]  /*13be0*/  ULDC UR7, c[0x0][0x618] ;  /* 0x0001860000077ab9 */ /* 0x000fc80000000800 */
[----:B------:R-:W-:-:S04]  /*13bf0*/  IMAD.X R2, RZ, RZ, ~R2, P1 ;  /* 0x000000ffff027224 */ /* 0x000fc800008e0e02 */
[----:B------:R-:W-:-:S04]  /*13c00*/  IMAD R2, R2, UR8, RZ ;  /* 0x0000000802027c24 */ /* 0x000fc8000f8e02ff */
[----:B------:R-:W-:Y:S01]  /*13c10*/  IMAD R5, R11, UR9, R2 ;  /* 0x000000090b057c24 */ /* 0x000fe2000f8e0202 */
[----:B------:R-:W-:-:S05]  /*13c20*/  MOV R2, R13 ;  /* 0x0000000d00027202 */ /* 0x000fca0000000f00 */
[----:B------:R-:W-:Y:S01]  /*13c30*/  IMAD.WIDE.U32 R2, R11, UR8, R2 ;  /* 0x000000080b027c25 */ /* 0x000fe2000f8e0002 */
[----:B------:R-:W-:Y:S02]  /*13c40*/  ULDC.64 UR8, c[0x0][0x640] ;  /* 0x0001900000087ab9 */ /* 0x000fe40000000a00 */
[----:B------:R-:W-:Y:S01]  /*13c50*/  ISETP.NE.U32.AND P1, PT, RZ, UR8, PT ;  /* 0x00000008ff007c0c */ /* 0x000fe2000bf25070 */
[----:B------:R-:W-:-:S03]  /*13c60*/  IMAD.IADD R3, R3, 0x1, R5 ;  /* 0x0000000103037824 */ /* 0x000fc600078e0205 */
[----:B------:R-:W-:Y:S02]  /*13c70*/  ISETP.NE.AND.EX P1, PT, RZ, UR9, PT, P1 ;  /* 0x00000009ff007c0c */ /* 0x000fe4000bf25310 */
[--C-:B------:R-:W-:Y:S02]  /*13c80*/  SHF.R.U64 R10, R2, UR7, R3.reuse ;  /* 0x00000007020a7c19 */ /* 0x100fe40008001203 */
[----:B------:R-:W-:Y:S01]  /*13c90*/  SHF.R.U32.HI R3, RZ, UR7, R3 ;  /* 0x00000007ff037c19 */ /* 0x000fe20008011603 */
[----:B------:R-:W-:-:S03]  /*13ca0*/  ULDC UR7, c[0x0][0x608] ;  /* 0x0001820000077ab9 */ /* 0x000fc60000000800 */
[--C-:B------:R-:W-:Y:S02]  /*13cb0*/  SHF.R.U64 R12, R10, UR7, R3.reuse ;  /* 0x000000070a0c7c19 */ /* 0x100fe40008001203 */
[----:B------:R-:W-:Y:S01]  /*13cc0*/  SHF.R.U32.HI R3, RZ, UR7, R3 ;  /* 0x00000007ff037c19 */ /* 0x000fe20008011603 */
[----:B------:R-:W-:-:S03]  /*13cd0*/  ULDC UR7, c[0x0][0x658] ;  /* 0x0001960000077ab9 */ /* 0x000fc60000000800 */
[--C-:B------:R-:W-:Y:S02]  /*13ce0*/  SHF.R.U32.HI R13, RZ, UR7, R3.reuse ;  /* 0x00000007ff0d7c19 */ /* 0x100fe40008011603 */
[----:B------:R-:W-:-:S03]  /*13cf0*/  SHF.R.U64 R11, R12, UR7, R3 ;  /* 0x000000070c0b7c19 */ /* 0x000fc60008001203 */
[----:B------:R-:W-:Y:S01]  /*13d00*/  IMAD.MOV.U32 R3, RZ, RZ, R13 ;  /* 0x000000ffff037224 */ /* 0x000fe200078e000d */
[----:B------:R-:W-:Y:S01]  /*13d10*/  MOV R2, R11 ;  /* 0x0000000b00027202 */ /* 0x000fe20000000f00 */
[----:B------:R-:W-:Y:S06]  /*13d20*/  @!P1 BRA `(.L_x_561) ;  /* 0x0000000000289947 */ /* 0x000fec0003800000 */
        /* <DEDUP_REMOVED lines=10> */
.L_x_561:
[----:B------:R-:W-:Y:S01]  /*13dd0*/  ULDC UR7, c[0x0][0x648] ;  /* 0x0001920000077ab9 */ /* 0x000fe20000000800 */
[----:B------:R-:W-:Y:S01]  /*13de0*/  LOP3.LUT R12, R12, UR6, RZ, 0xc0, !PT ;  /* 0x000000060c0c7c12 */ /* 0x000fe2000f8ec0ff */
[----:B------:R-:W-:Y:S01]  /*13df0*/  UISETP.NE.AND UP0, UPT, UR46, URZ, UPT ;  /* 0x0000003f2e00728c */ /* 0x000fe2000bf05270 */
[----:B------:R-:W-:Y:S01]  /*13e00*/  SHF.R.U64 R3, R2, UR7, R3 ;  /* 0x0000000702037c19 */ /* 0x000fe20008001203 */
[----:B------:R-:W-:Y:S01]  /*13e10*/  ULDC UR7, c[0x0][0x638] ;  /* 0x00018e0000077ab9 */ /* 0x000fe20000000800 */
[----:B------:R-:W-:-:S03]  /*13e20*/  LOP3.LUT R4, R10, UR4, RZ, 0xc0, !PT ;  /* 0x000000040a047c12 */ /* 0x000fc6000f8ec0ff */
[----:B------:R-:W-:Y:S01]  /*13e30*/  IMAD.MOV R2, RZ, RZ, -R3 ;  /* 0x000000ffff027224 */ /* 0x000fe200078e0a03 */
[----:B------:R-:W-:Y:S01]  /*13e40*/  PLOP3.LUT P1, PT, PT, PT, UP0, 0x40, 0x0 ;  /* 0x000000000000781c */ /* 0x000fe20003f2e808 */
[----:B------:R-:W-:Y:S01]  /*13e50*/  IMAD R12, R3, UR5, R12 ;  /* 0x00000005030c7c24 */ /* 0x000fe2000f8e020c */
[----:B------:R-:W-:Y:S01]  /*13e60*/  PLOP3.LUT P2, PT, PT, PT, UP0, 0x40, 0x0 ;  /* 0x000000000000781c */ /* 0x000fe20003f4e808 */
[----:B------:R-:W-:Y:S01]  /*13e70*/  IMAD R11, R2, UR7, R11 ;  /* 0x00000007020b7c24 */ /* 0x000fe2000f8e020b */
[----:B------:R-:W-:Y:S02]  /*13e80*/  ULDC UR7, c[0x0][0x610] ;  /* 0x0001840000077ab9 */ /* 0x000fe40000000800 */
[----:B------:R-:W-:Y:S01]  /*13e90*/  IMAD R7, R12, UR7, R7 ;  /* 0x000000070c077c24 */ /* 0x000fe2000f8e0207 */
[----:B------:R-:W-:Y:S02]  /*13ea0*/  ULDC UR7, c[0x0][0x600] ;  /* 0x0001800000077ab9 */ /* 0x000fe40000000800 */
[----:B------:R-:W-:-:S05]  /*13eb0*/  IMAD R4, R11, UR7, R4 ;  /* 0x000000070b047c24 */ /* 0x000fca000f8e0204 */
[----:B------:R-:W-:Y:S02]  /*13ec0*/  SEL R2, R4, R7, P1 ;  /* 0x0000000704027207 */ /* 0x000fe40000800000 */
[----:B------:R-:W-:Y:S02]  /*13ed0*/  SEL R3, R7, R4, P2 ;  /* 0x0000000407037207 */ /* 0x000fe40001000000 */
[----:B------:R-:W-:-:S07]  /*13ee0*/  MOV R4, 0x1 ;  /* 0x0000000100047802 */ /* 0x000fce0000000f00 */
.L_x_559:
[----:B------:R-:W-:Y:S05]  /*13ef0*/  BSYNC B1 ;  /* 0x0000000000017941 */ /* 0x000fea0003800000 */
.L_x_558:
[----:B------:R-:W-:-:S13]  /*13f00*/  LOP3.LUT P1, RZ, R4, 0xff, RZ, 0xc0, !PT ;  /* 0x000000ff04ff7812 */ /* 0x000fda000782c0ff */
[----:B------:R-:W-:Y:S05]  /*13f10*/  @P1 BRA `(.L_x_562) ;  /* 0xfffffff400241947 */ /* 0x000fea000383ffff */
[----:B------:R-:W-:Y:S05]  /*13f20*/  BSYNC B0 ;  /* 0x0000000000007941 */ /* 0x000fea0003800000 */
.L_x_550:
[----:B------:R-:W-:-:S03]  /*13f30*/  UMOV UR7, 0xffffffff ;  /* 0xffffffff00077882 */ /* 0x000fc60000000000 */
[----:B------:R-:W-:Y:S05]  /*13f40*/  BRA.DIV UR7, `(.L_x_563) ;  /* 0x0000000607187947 */ /* 0x000fea000b800000 */
[----:B------:R-:W-:-:S13]  /*13f50*/  ELECT P6, URZ, PT ;  /* 0x00000000003f782f */ /* 0x000fda00038c0000 */
.L_x_577:
[----:B------:R-:W-:Y:S04]  /*13f60*/  BSSY B0, `(.L_x_564) ;  /* 0x000002c000007945 */ /* 0x000fe80003800000 */
[----:B------:R-:W-:Y:S05]  /*13f70*/  @!P6 BRA `(.L_x_565) ;  /* 0x0000000000a8e947 */ /* 0x000fea0003800000 */
[----:B------:R-:W-:-:S04]  /*13f80*/  ULOP3.LUT UR7, UR40, 0x2, URZ, 0xfc, !UPT ;  /* 0x0000000228077892 */ /* 0x000fc8000f8efc3f */
[----:B------:R-:W-:-:S06]  /*13f90*/  UISETP.NE.AND UP0, UPT, UR7, 0x3, UPT ;  /* 0x000000030700788c */ /* 0x000fcc000bf05270 */
[----:B------:R-:W-:-:S13]  /*13fa0*/  PLOP3.LUT P0, PT, PT, PT, UP0, 0x80, 0x0 ;  /* 0x000000000000781c */ /* 0x000fda0003f0f008 */
[----:B------:R-:W-:Y:S05]  /*13fb0*/  @!P0 BRA `(.L_x_566) ;  /* 0x0000000000048947 */ /* 0x000fea0003800000 */
[----:B------:R-:W-:Y:S01]  /*13fc0*/  BPT.TRAP 0x1 ;  /* 0x000000040000795c */ /* 0x000fe20000300000 */
.L_x_566:
[----:B------:R-:W0:Y:S01]  /*13fd0*/  S2R R3, SR_CgaCtaId ;  /* 0x0000000000037919 */ /* 0x000e220000008800 */
[----:B------:R-:W-:-:S04]  /*13fe0*/  MOV R2, 0x400 ;  /* 0x0000040000027802 */ /* 0x000fc80000000f00 */
[----:B0-----:R-:W-:Y:S02]  /*13ff0*/  LEA R3, R3, R2, 0x18 ;  /* 0x0000000203037211 */ /* 0x001fe400078ec0ff */
[----:B------:R-:W-:-:S03]  /*14000*/  SHF.L.U32 R2, R0, 0x1f, RZ ;  /* 0x0000001f00027819 */ /* 0x000fc600000006ff */
[----:B------:R-:W-:-:S04]  /*14010*/  VIADD R3, R3, 0x20 ;  /* 0x0000002003037836 */ /* 0x000fc80000000000 */
[----:B------:R-:W-:-:S04]  /*14020*/  IMAD R5, R6, 0x8, R3 ;  /* 0x0000000806057824 */ /* 0x000fc800078e0203 */
[----:B------:R-:W0:Y:S02]  /*14030*/  SYNCS.PHASECHK.TRANS64.TRYWAIT P0, [R5+URZ], R2 ;  /* 0x00000002050075a7 */ /* 0x000e24000800017f */
[----:B0-----:R-:W-:Y:S05]  /*14040*/  @!P0 BRA `(.L_x_567) ;  /* 0x0000000000f88947 */ /* 0x001fea0003800000 */
.L_x_578:
[----:B------:R-:W-:-:S04]  /*14050*/  IADD3 R6, R6, 0x1, RZ ;  /* 0x0000000106067810 */ /* 0x000fc80007ffe0ff */
[----:B------:R-:W-:-:S04]  /*14060*/  ISETP.NE.AND P0, PT, R6, 0x4, PT ;  /* 0x000000040600780c */ /* 0x000fc80003f05270 */
[----:B0-----:R-:W-:Y:S02]  /*14070*/  SEL R5, RZ, 0x1, P0 ;  /* 0x00000001ff057807 */ /* 0x001fe40000000000 */
[----:B------:R-:W-:Y:S02]  /*14080*/  SEL R6, R6, RZ, P0 ;  /* 0x000000ff06067207 */ /* 0x000fe40000000000 */
[----:B------:R-:W-:-:S03]  /*14090*/  LOP3.LUT R5, R0, R5, RZ, 0x3c, !PT ;  /* 0x0000000500057212 */ /* 0x000fc600078e3cff */
[----:B------:R-:W-:Y:S01]  /*140a0*/  IMAD R7, R6, 0x8, R3 ;  /* 0x0000000806077824 */ /* 0x000fe200078e0203 */
[----:B------:R-:W-:-:S04]  /*140b0*/  SHF.L.U32 R0, R5, 0x1f, RZ ;  /* 0x0000001f05007819 */ /* 0x000fc800000006ff */
[----:B------:R-:W0:Y:S02]  /*140c0*/  SYNCS.PHASECHK.TRANS64.TRYWAIT P0, [R7+URZ], R0 ;  /* 0x00000000070075a7 */ /* 0x000e24000800017f */
[----:B0-----:R-:W-:Y:S05]  /*140d0*/  @!P0 BRA `(.L_x_568) ;  /* 0x0000000000e88947 */ /* 0x001fea0003800000 */
.L_x_579:
[----:B0-----:R-:W-:-:S05]  /*140e0*/  VIADD R0, R6, 0x1 ;  /* 0x0000000106007836 */ /* 0x001fca0000000000 */
[----:B------:R-:W-:-:S04]  /*140f0*/  ISETP.NE.AND P0, PT, R0, 0x4, PT ;  /* 0x000000040000780c */ /* 0x000fc80003f05270 */
[----:B------:R-:W-:Y:S02]  /*14100*/  SEL R2, RZ, 0x1, P0 ;  /* 0x00000001ff027807 */ /* 0x000fe40000000000 */
[----:B------:R-:W-:Y:S02]  /*14110*/  SEL R4, R0, RZ, P0 ;  /* 0x000000ff00047207 */ /* 0x000fe40000000000 */
[----:B------:R-:W-:Y:S02]  /*14120*/  LOP3.LUT R5, R5, R2, RZ, 0x3c, !PT ;  /* 0x0000000205057212 */ /* 0x000fe400078e3cff */
[----:B------:R-:W-:Y:S02]  /*14130*/  LEA R7, R4, R3, 0x3 ;  /* 0x0000000304077211 */ /* 0x000fe400078e18ff */
[----:B------:R-:W-:-:S04]  /*14140*/  SHF.L.U32 R0, R5, 0x1f, RZ ;  /* 0x0000001f05007819 */ /* 0x000fc800000006ff */
[----:B------:R-:W0:Y:S02]  /*14150*/  SYNCS.PHASECHK.TRANS64.TRYWAIT P0, [R7+URZ], R0 ;  /* 0x00000000070075a7 */ /* 0x000e24000800017f */
[----:B0-----:R-:W-:Y:S05]  /*14160*/  @!P0 BRA `(.L_x_569) ;  /* 0x0000000000d88947 */ /* 0x001fea0003800000 */
.L_x_580:
[----:B0-----:R-:W-:-:S05]  /*14170*/  VIADD R0, R4, 0x1 ;  /* 0x0000000104007836 */ /* 0x001fca0000000000 */
[----:B------:R-:W-:-:S04]  /*14180*/  ISETP.NE.AND P0, PT, R0, 0x4, PT ;  /* 0x000000040000780c */ /* 0x000fc80003f05270 */
[----:B------:R-:W-:Y:S02]  /*14190*/  SEL R2, RZ, 0x1, P0 ;  /* 0x00000001ff027807 */ /* 0x000fe40000000000 */
[----:B------:R-:W-:Y:S02]  /*141a0*/  SEL R0, R0, RZ, P0 ;  /* 0x000000ff00007207 */ /* 0x000fe40000000000 */
[----:B------:R-:W-:-:S03]  /*141b0*/  LOP3.LUT R2, R5, R2, RZ, 0x3c, !PT ;  /* 0x0000000205027212 */ /* 0x000fc600078e3cff */
[----:B------:R-:W-:Y:S01]  /*141c0*/  IMAD R3, R0, 0x8, R3 ;  /* 0x0000000800037824 */ /* 0x000fe200078e0203 */
[----:B------:R-:W-:-:S07]  /*141d0*/  SHF.L.U32 R0, R2, 0x1f, RZ ;  /* 0x0000001f02007819 */ /* 0x000fce00000006ff */
.L_x_570:
[----:B0-----:R0:W1:Y:S02]  /*141e0*/  SYNCS.PHASECHK.TRANS64.TRYWAIT P0, [R3+URZ], R0 ;  /* 0x00000000030075a7 */ /* 0x001064000800017f */
[----:B-1----:R-:W-:Y:S05]  /*141f0*/  @!P0 NANOSLEEP.SYNCS 0x989680 ;  /* 0x009896800000895d */ /* 0x002fea0003900000 */
[----:B------:R-:W1:Y:S02]  /*14200*/  @!P0 SYNCS.PHASECHK.TRANS64 P0, [R3+URZ], R0 ;  /* 0x00000000030085a7 */ /* 0x000e64000800007f */
[----:B-1----:R-:W-:Y:S05]  /*14210*/  @!P0 BRA `(.L_x_570) ;  /* 0xfffffffc00f08947 */ /* 0x002fea000383ffff */
.L_x_565:
[----:B------:R-:W-:Y:S05]  /*14220*/  BSYNC B0 ;  /* 0x0000000000007941 */ /* 0x000fea0003800000 */
.L_x_564:
[----:B------:R-:W-:Y:S05]  /*14230*/  EXIT ;  /* 0x000000000000794d */ /* 0x000fea0003800000 */
.L_x_17:
[----:B-1----:R1:W3:Y:S02]  /*14240*/  SYNCS.PHASECHK.TRANS64.TRYWAIT P1, [R3+URZ], R2 ;  /* 0x00000002030075a7 */ /* 0x0022e4000802017f */
[----:B---3--:R-:W-:Y:S05]  /*14250*/  @!P1 NANOSLEEP.SYNCS 0x989680 ;  /* 0x009896800000995d */ /* 0x008fea0003900000 */
[----:B------:R-:W3:Y:S02]  /*14260*/  @!P1 SYNCS.PHASECHK.TRANS64 P1, [R3+URZ], R2 ;  /* 0x00000002030095a7 */ /* 0x000ee4000802007f */
[----:B---3--:R-:W-:Y:S05]  /*14270*/  @!P1 BRA `(.L_x_17) ;  /* 0xfffffffc00f09947 */ /* 0x008fea000383ffff */
[----:B------:R-:W-:Y:S05]  /*14280*/  BRA `(.L_x_16) ;  /* 0xfffffed000787947 */ /* 0x000fea000383ffff */
.L_x_22:
[----:B-1----:R1:W2:Y:S02]  /*14290*/  SYNCS.PHASECHK.TRANS64.TRYWAIT P1, [R4+URZ], R5 ;  /* 0x00000005040075a7 */ /* 0x0022a4000802017f */
[----:B--2---:R-:W-:Y:S05]  /*142a0*/  @!P1 NANOSLEEP.SYNCS 0x989680 ;  /* 0x009896800000995d */ /* 0x004fea0003900000 */
[----:B------:R-:W2:Y:S02]  /*142b0*/  @!P1 SYNCS.PHASECHK.TRANS64 P1, [R4+URZ], R5 ;  /* 0x00000005040095a7 */ /* 0x000ea4000802007f */
[----:B--2---:R-:W-:Y:S05]  /*142c0*/  @!P1 BRA `(.L_x_22) ;  /* 0xfffffffc00f09947 */ /* 0x004fea000383ffff */
[----:B------:R-:W-:Y:S05]  /*142d0*/  BRA `(.L_x_21) ;  /* 0xfffffee400c87947 */ /* 0x000fea000383ffff */
.L_x_551:
[----:B------:R-:W-:Y:S01]  /*142e0*/  BSSY B1, `(.L_x_571) ;  /* 0x0000006000017945 */ /* 0x000fe20003800000 */
[----:B------:R-:W-:-:S07]  /*142f0*/  MOV R15, 0xffffffff ;  /* 0xffffffff000f7802 */ /* 0x000fce0000000f00 */
[----:B------:R-:W-:Y:S05]  /*14300*/  WARPSYNC.COLLECTIVE R15, `(.L_x_572) ;  /* 0x000000000f0c7348 */ /* 0x000fea0003c00000 */
[----:B------:R-:W-:Y:S02]  /*14310*/  ELECT P6, UR62, PT ;  /* 0x00000000003e782f */ /* 0x000fe400038c0000 */
[----:B------:R-:W-:Y:S01]  /*14320*/  MOV R14, UR62 ;  /* 0x0000003e000e7c02 */ /* 0x000fe20008000f00 */
[----:B------:R-:W-:Y:S10]  /*14330*/  ENDCOLLECTIVE ;  /* 0x000000000000791b */ /* 0x000ff40003800000 */
.L_x_572:
[----:B------:R-:W-:Y:S05]  /*14340*/  BSYNC B1 ;  /* 0x0000000000017941 */ /* 0x000fea0003800000 */
.L_x_571:
[----:B------:R-:W-:Y:S05]  /*14350*/  BRA `(.L_x_573) ;  /* 0xfffffff000207947 */ /* 0x000fea000383ffff */
.L_x_554:
[----:B0-----:R0:W1:Y:S02]  /*14360*/  SYNCS.PHASECHK.TRANS64.TRYWAIT P1, [R10+URZ+0x20], R5 ;  /* 0x000020050a0075a7 */ /* 0x001064000802017f */
[----:B-1----:R-:W-:Y:S05]  /*14370*/  @!P1 NANOSLEEP.SYNCS 0x989680 ;  /* 0x009896800000995d */ /* 0x002fea0003900000 */
[----:B------:R-:W1:Y:S02]  /*14380*/  @!P1 SYNCS.PHASECHK.TRANS64 P1, [R10+URZ+0x20], R5 ;  /* 0x000020050a0095a7 */ /* 0x000e64000802007f */
[----:B-1----:R-:W-:Y:S05]  /*14390*/  @!P1 BRA `(.L_x_554) ;  /* 0xfffffffc00f09947 */ /* 0x002fea000383ffff */
[----:B------:R-:W-:Y:S05]  /*143a0*/  BRA `(.L_x_574) ;  /* 0xfffffff000547947 */ /* 0x000fea000383ffff */
.L_x_563:
[----:B------:R-:W-:Y:S01]  /*143b0*/  BSSY B0, `(.L_x_575) ;  /* 0x0000006000007945 */ /* 0x000fe20003800000 */
[----:B------:R-:W-:-:S07]  /*143c0*/  IMAD.MOV.U32 R15, RZ, RZ, -0x1 ;  /* 0xffffffffff0f7424 */ /* 0x000fce00078e00ff */
[----:B------:R-:W-:Y:S05]  /*143d0*/  WARPSYNC.COLLECTIVE R15, `(.L_x_576) ;  /* 0x000000000f0c7348 */ /* 0x000fea0003c00000 */
[----:B------:R-:W-:Y:S02]  /*143e0*/  ELECT P6, UR62, PT ;  /* 0x00000000003e782f */ /* 0x000fe400038c0000 */
[----:B------:R-:W-:Y:S01]  /*143f0*/  MOV R14, UR62 ;  /* 0x0000003e000e7c02 */ /* 0x000fe20008000f00 */
[----:B------:R-:W-:Y:S10]  /*14400*/  ENDCOLLECTIVE ;  /* 0x000000000000791b */ /* 0x000ff40003800000 */
.L_x_576:
[----:B------:R-:W-:Y:S05]  /*14410*/  BSYNC B0 ;  /* 0x0000000000007941 */ /* 0x000fea0003800000 */
.L_x_575:
[----:B------:R-:W-:Y:S05]  /*14420*/  BRA `(.L_x_577) ;  /* 0xfffffff800cc7947 */ /* 0x000fea000383ffff */
.L_x_567:
[----:B0-----:R0:W1:Y:S02]  /*14430*/  SYNCS.PHASECHK.TRANS64.TRYWAIT P0, [R5+URZ], R2 ;  /* 0x00000002050075a7 */ /* 0x001064000800017f */
[----:B-1----:R-:W-:Y:S05]  /*14440*/  @!P0 NANOSLEEP.SYNCS 0x989680 ;  /* 0x009896800000895d */ /* 0x002fea0003900000 */
[----:B------:R-:W1:Y:S02]  /*14450*/  @!P0 SYNCS.PHASECHK.TRANS64 P0, [R5+URZ], R2 ;  /* 0x00000002050085a7 */ /* 0x000e64000800007f */
[----:B-1----:R-:W-:Y:S05]  /*14460*/  @!P0 BRA `(.L_x_567) ;  /* 0xfffffffc00f08947 */ /* 0x002fea000383ffff */
[----:B------:R-:W-:Y:S05]  /*14470*/  BRA `(.L_x_578) ;  /* 0xfffffff800f47947 */ /* 0x000fea000383ffff */
.L_x_568:
[----:B0-----:R0:W1:Y:S02]  /*14480*/  SYNCS.PHASECHK.TRANS64.TRYWAIT P0, [R7+URZ], R0 ;  /* 0x00000000070075a7 */ /* 0x001064000800017f */
[----:B-1----:R-:W-:Y:S05]  /*14490*/  @!P0 NANOSLEEP.SYNCS 0x989680 ;  /* 0x009896800000895d */ /* 0x002fea0003900000 */
[----:B------:R-:W1:Y:S02]  /*144a0*/  @!P0 SYNCS.PHASECHK.TRANS64 P0, [R7+URZ], R0 ;  /* 0x00000000070085a7 */ /* 0x000e64000800007f */
[----:B-1----:R-:W-:Y:S05]  /*144b0*/  @!P0 BRA `(.L_x_568) ;  /* 0xfffffffc00f08947 */ /* 0x002fea000383ffff */
[----:B------:R-:W-:Y:S05]  /*144c0*/  BRA `(.L_x_579) ;  /* 0xfffffffc00047947 */ /* 0x000fea000383ffff */
.L_x_569:
[----:B0-----:R0:W1:Y:S02]  /*144d0*/  SYNCS.PHASECHK.TRANS64.TRYWAIT P0, [R7+URZ], R0 ;  /* 0x00000000070075a7 */ /* 0x001064000800017f */
[----:B-1----:R-:W-:Y:S05]  /*144e0*/  @!P0 NANOSLEEP.SYNCS 0x989680 ;  /* 0x009896800000895d */ /* 0x002fea0003900000 */
[----:B------:R-:W1:Y:S02]  /*144f0*/  @!P0 SYNCS.PHASECHK.TRANS64 P0, [R7+URZ], R0 ;  /* 0x00000000070085a7 */ /* 0x000e64000800007f */
[----:B-1----:R-:W-:Y:S05]  /*14500*/  @!P0 BRA `(.L_x_569) ;  /* 0xfffffffc00f08947 */ /* 0x002fea000383ffff */
[----:B------:R-:W-:Y:S05]  /*14510*/  BRA `(.L_x_580) ;  /* 0xfffffffc00147947 */ /* 0x000fea000383ffff */
.L_x_581:
[----:B------:R-:W-:-:S00]  /*14520*/  BRA `(.L_x_581) ;  /* 0xfffffffc00fc7947 */ /* 0x000fc0000383ffff */
[----:B------:R-:W-:-:S00]  /*14530*/  NOP ;  /* 0x0000000000007918 */ /* 0x000fc00000000000 */
        /* <DEDUP_REMOVED lines=12> */
.L_x_582:


//--------------------- .nv.global.init           --------------------------
	.section	.nv.global.init,"aw",@progbits
.nv.global.init:
	.type		$str$22,@object
	.size		$str$22,($str$23 - $str$22)
$str$22:
        /*0000*/ 	.byte	0x6b, 0x5f, 0x74, 0x69, 0x6c, 0x65, 0x5f, 0x63, 0x6f, 0x75, 0x6e, 0x74, 0x20, 0x3e, 0x3d, 0x20
        /*0010*/ 	.byte	0x31, 0x00
	.type		$str$23,@object
	.size		$str$23,(__unnamed_1 - $str$23)
$str$23:
        /*0012*/ 	.byte	0x2f, 0x74, 0x6d, 0x70, 0x2f, 0x63, 0x75, 0x74, 0x6c, 0x61, 0x73, 0x73, 0x5f, 0x73, 0x77, 0x65
        /*0022*/ 	.byte	0x65, 0x70, 0x5f, 0x73, 0x72, 0x63, 0x2f, 0x69, 0x6e, 0x63, 0x6c, 0x75, 0x64, 0x65, 0x2f, 0x63
        /*0032*/ 	.byte	0x75, 0x74, 0x6c, 0x61, 0x73, 0x73, 0x2f, 0x67, 0x65, 0x6d, 0x6d, 0x2f, 0x63, 0x6f, 0x6c, 0x6c
        /*0042*/ 	.byte	0x65, 0x63, 0x74, 0x69, 0x76, 0x65, 0x2f, 0x73, 0x6d, 0x39, 0x30, 0x5f, 0x6d, 0x6d, 0x61, 0x5f
        /*0052*/ 	.byte	0x74, 0x6d, 0x61, 0x5f, 0x67, 0x6d, 0x6d, 0x61, 0x5f, 0x73, 0x73, 0x5f, 0x77, 0x61, 0x72, 0x70
        /*0062*/ 	.byte	0x73, 0x70, 0x65, 0x63, 0x69, 0x61, 0x6c, 0x69, 0x7a, 0x65, 0x64, 0x2e, 0x68, 0x70, 0x70, 0x00
	.type		__unnamed_1,@object
	.size		__unnamed_1,(.L_0 - __unnamed_1)
__unnamed_1:
        /* <DEDUP_REMOVED lines=173> */
        /*0b42*/ 	.byte	0x5d, 0x00
.L_0:


//--------------------- .nv.shared._ZN7cutlass13device_kernelINS_4gemm6kernel13GemmUniversalIN4cute5tupleIJiiiiEEENS1_10collective13CollectiveMmaINS1_34MainloopSm90TmaGmmaWarpSpecializedILi4ENS5_IJNS4_1CILi1EEESB_SB_EEENS1_35KernelTmaWarpSpecializedCooperativeEEENS5_IJNSA_ILi256EEESF_NSA_ILi64EEEEEEaNS5_IJlSB_lEEEaSI_NS4_8TiledMMAINS4_8MMA_AtomIJNS4_4SM904GMMA27MMA_64x256x32_S32S8S8_SS_TNEEEENS4_6LayoutINS5_IJNSA_ILi2EEESB_SB_EEENS5_IJSB_NSA_ILi0EEESS_EEEEENS5_IJNS4_10UnderscoreESV_SV_EEEEENS4_13SM90_TMA_LOADENS4_14ComposedLayoutINS4_7SwizzleILi2ELi4ELi3EEENS4_18smem_ptr_flag_bitsILi8EEENSP_INS5_IJNSA_ILi8EEESG_EEENS5_IJSG_SB_EEEEEEEvNS4_8identityESY_S18_vS19_EENS_8epilogue10collective6detail29Sm90TmaWarpSpecializedAdapterINS1C_15DefaultEpilogueIaSI_SI_NS1B_6thread17LinearCombinationIaLi1EiiLNS1G_9ScaleType4KindE0ELNS_15FloatRoundStyleE2EaEENS1_15EpilogueDefaultEEEEEvvEEEEvNT_6ParamsE --------------------------
	.section	.nv.shared._ZN7cutlass13device_kernelINS_4gemm6kernel13GemmUniversalIN4cute5tupleIJiiiiEEENS1_10collective13CollectiveMmaINS1_34MainloopSm90TmaGmmaWarpSpecializedILi4ENS5_IJNS4_1CILi1EEESB_SB_EEENS1_35KernelTmaWarpSpecializedCooperativeEEENS5_IJNSA_ILi256EEESF_NSA_ILi64EEEEEEaNS5_IJlSB_lEEEaSI_NS4_8TiledMMAINS4_8MMA_AtomIJNS4_4SM904GMMA27MMA_64x256x32_S32S8S8_SS_TNEEEENS4_6LayoutINS5_IJNSA_ILi2EEESB_SB_EEENS5_IJSB_NSA_ILi0EEESS_EEEEENS5_IJNS4_10UnderscoreESV_SV_EEEEENS4_13SM90_TMA_LOADENS4_14ComposedLayoutINS4_7SwizzleILi2ELi4ELi3EEENS4_18smem_ptr_flag_bitsILi8EEENSP_INS5_IJNSA_ILi8EEESG_EEENS5_IJSG_SB_EEEEEEEvNS4_8identityESY_S18_vS19_EENS_8epilogue10collective6detail29Sm90TmaWarpSpecializedAdapterINS1C_15DefaultEpilogueIaSI_SI_NS1B_6thread17LinearCombinationIaLi1EiiLNS1G_9ScaleType4KindE0ELNS_15FloatRoundStyleE2EaEENS1_15EpilogueDefaultEEEEEvvEEEEvNT_6ParamsE,"aw",@nobits
	.sectionflags	@""
	.align	16
	.zero		1024


//--------------------- .nv.shared.reserved.0     --------------------------
	.section	.nv.shared.reserved.0,"aw",@nobits
	.weak		__nv_reservedSMEM_offset_0_alias
	.size		__nv_reservedSMEM_offset_0_alias, 0, 0
	.other		__nv_reservedSMEM_offset_0_alias,@"STO_CUDA_RESERVED_SHARED STV_DEFAULT"
__nv_reservedSMEM_offset_0_alias:
	.zero		0


//--------------------- .nv.global                --------------------------
	.section	.nv.global,"aw",@nobits
.nv.global:
	.type		_ZN39_INTERNAL_3f447e61_4_k_cu_6be806e8_60304cute1_E,@object
	.size		_ZN39_INTERNAL_3f447e61_4_k_cu_6be806e8_60304cute1_E,(_ZN39_INTERNAL_3f447e61_4_k_cu_6be806e8_60304cuda3std3__45__cpo6cbeginE - _ZN39_INTERNAL_3f447e61_4_k_cu_6be806e8_60304cute1_E)
_ZN39_INTERNAL_3f447e61_4_k_cu_6be806e8_60304cute1_E:
	.zero		1
	.type		_ZN39_INTERNAL_3f447e61_4_k_cu_6be806e8_60304cuda3std3__45__cpo6cbeginE,@object
	.size		_ZN39_INTERNAL_3f447e61_4_k_cu_6be806e8_60304cuda3std3__45__cpo6cbeginE,(_ZN39_INTERNAL_3f447e61_4_k_cu_6be806e8_60304cuda3std3__48in_placeE - _ZN39_INTERNAL_3f447e61_4_k_cu_6be806e8_60304cuda3std3__45__cpo6cbeginE)
_ZN39_INTERNAL_3f447e61_4_k_cu_6be806e8_60304cuda3std3__45__cpo6cbeginE:
	.zero		1
	.type		_ZN39_INTERNAL_3f447e61_4_k_cu_6be806e8_60304cuda3std3__48in_placeE,@object
	.size		_ZN39_INTERNAL_3f447e61_4_k_cu_6be806e8_60304cuda3std3__48in_placeE,(_ZN39_INTERNAL_3f447e61_4_k_cu_6be806e8_60304cuda3std6ranges3__45__cpo9iter_moveE - _ZN39_INTERNAL_3f447e61_4_k_cu_6be806e8_60304cuda3std3__48in_placeE)
_ZN39_INTERNAL_3f447e61_4_k_cu_6be806e8_60304cuda3std3__48in_placeE:
	.zero		1
	.type		_ZN39_INTERNAL_3f447e61_4_k_cu_6be806e8_60304cuda3std6ranges3__45__cpo9iter_moveE,@object
	.size		_ZN39_INTERNAL_3f447e61_4_k_cu_6be806e8_60304cuda3std6ranges3__45__cpo9iter_moveE,(_ZN39_INTERNAL_3f447e61_4_k_cu_6be806e8_60304cuda3std3__45__cpo5beginE - _ZN39_INTERNAL_3f447e61_4_k_cu_6be806e8_60304cuda3std6ranges3__45__cpo9iter_moveE)
_ZN39_INTERNAL_3f447e61_4_k_cu_6be806e8_60304cuda3std6ranges3__45__cpo9iter_moveE:
	.zero		1
	.type		_ZN39_INTERNAL_3f447e61_4_k_cu_6be806e8_60304cuda3std3__45__cpo5beginE,@object
	.size		_ZN39_INTERNAL_3f447e61_4_k_cu_6be806e8_60304cuda3std3__45__cpo5beginE,(_ZN39_INTERNAL_3f447e61_4_k_cu_6be806e8_60304cuda3std3__441_GLOBAL__N__3f447e61_4_k_cu_6be806e8_60306ignoreE - _ZN39_INTERNAL_3f447e61_4_k_cu_6be806e8_60304cuda3std3__45__cpo5beginE)
_ZN39_INTERNAL_3f447e61_4_k_cu_6be806e8_60304cuda3std3__45__cpo5beginE:
	.zero		1
	.type		_ZN39_INTERNAL_3f447e61_4_k_cu_6be806e8_60304cuda3std3__441_GLOBAL__N__3f447e61_4_k_cu_6be806e8_60306ignoreE,@object
	.size		_ZN39_INTERNAL_3f447e61_4_k_cu_6be806e8_60304cuda3std3__441_GLOBAL__N__3f447e61_4_k_cu_6be806e8_60306ignoreE,(_ZN39_INTERNAL_3f447e61_4_k_cu_6be806e8_60304cute7productE - _ZN39_INTERNAL_3f447e61_4_k_cu_6be806e8_60304cuda3std3__441_GLOBAL__N__3f447e61_4_k_cu_6be806e8_60306ignoreE)
_ZN39_INTERNAL_3f447e61_4_k_cu_6be806e8_60304cuda3std3__441_GLOBAL__N__3f447e61_4_k_cu_6be806e8_60306ignoreE:
	.zero		1
	.type		_ZN39_INTERNAL_3f447e61_4_k_cu_6be806e8_60304cute7productE,@object
	.size		_ZN39_INTERNAL_3f447e61_4_k_cu_6be806e8_60304cute7productE,(_ZN39_INTERNAL_3f447e61_4_k_cu_6be806e8_60304cuda3std3__45__cpo3endE - _ZN39_INTERNAL_3f447e61_4_k_cu_6be806e8_60304cute7productE)
_ZN39_INTERNAL_3f447e61_4_k_cu_6be806e8_60304cute7productE:
	.zero		1
	.type		_ZN39_INTERNAL_3f447e61_4_k_cu_6be806e8_60304cuda3std3__45__cpo3endE,@object
	.size		_ZN39_INTERNAL_3f447e61_4_k_cu_6be806e8_60304cuda3std3__45__cpo3endE,(_ZN39_INTERNAL_3f447e61_4_k_cu_6be806e8_60304cuda3std3__419piecewise_constructE - _ZN39_INTERNAL_3f447e61_4_k_cu_6be806e8_60304cuda3std3__45__cpo3endE)
_ZN39_INTERNAL_3f447e61_4_k_cu_6be806e8_60304cuda3std3__45__cpo3endE:
	.zero		1
	.type		_ZN39_INTERNAL_3f447e61_4_k_cu_6be806e8_60304cuda3std3__419piecewise_constructE,@object
	.size		_ZN39_INTERNAL_3f447e61_4_k_cu_6be806e8_60304cuda3std3__419piecewise_constructE,(_ZN39_INTERNAL_3f447e61_4_k_cu_6be806e8_60304cuda3std3__45__cpo4cendE - _ZN39_INTERNAL_3f447e61_4_k_cu_6be806e8_60304cuda3std3__419piecewise_constructE)
_ZN39_INTERNAL_3f447e61_4_k_cu_6be806e8_60304cuda3std3__419piecewise_constructE:
	.zero		1
	.type		_ZN39_INTERNAL_3f447e61_4_k_cu_6be806e8_60304cuda3std3__45__cpo4cendE,@object
	.size		_ZN39_INTERNAL_3f447e61_4_k_cu_6be806e8_60304cuda3std3__45__cpo4cendE,(_ZN39_INTERNAL_3f447e61_4_k_cu_6be806e8_60304cuda3std6ranges3__45__cpo4swapE - _ZN39_INTERNAL_3f447e61_4_k_cu_6be806e8_60304cuda3std3__45__cpo4cendE)
_ZN39_INTERNAL_3f447e61_4_k_cu_6be806e8_60304cuda3std3__45__cpo4cendE:
	.zero		1
	.type		_ZN39_INTERNAL_3f447e61_4_k_cu_6be806e8_60304cuda3std6ranges3__45__cpo4swapE,@object
	.size		_ZN39_INTERNAL_3f447e61_4_k_cu_6be806e8_60304cuda3std6ranges3__45__cpo4swapE,(.L_8 - _ZN39_INTERNAL_3f447e61_4_k_cu_6be806e8_60304cuda3std6ranges3__45__cpo4swapE)
_ZN39_INTERNAL_3f447e61_4_k_cu_6be806e8_60304cuda3std6ranges3__45__cpo4swapE:
	.zero		1
.L_8:


//--------------------- .nv.constant0._ZN7cutlass13device_kernelINS_4gemm6kernel13GemmUniversalIN4cute5tupleIJiiiiEEENS1_10collective13CollectiveMmaINS1_34MainloopSm90TmaGmmaWarpSpecializedILi4ENS5_IJNS4_1CILi1EEESB_SB_EEENS1_35KernelTmaWarpSpecializedCooperativeEEENS5_IJNSA_ILi256EEESF_NSA_ILi64EEEEEEaNS5_IJlSB_lEEEaSI_NS4_8TiledMMAINS4_8MMA_AtomIJNS4_4SM904GMMA27MMA_64x256x32_S32S8S8_SS_TNEEEENS4_6LayoutINS5_IJNSA_ILi2EEESB_SB_EEENS5_IJSB_NSA_ILi0EEESS_EEEEENS5_IJNS4_10UnderscoreESV_SV_EEEEENS4_13SM90_TMA_LOADENS4_14ComposedLayoutINS4_7SwizzleILi2ELi4ELi3EEENS4_18smem_ptr_flag_bitsILi8EEENSP_INS5_IJNSA_ILi8EEESG_EEENS5_IJSG_SB_EEEEEEEvNS4_8identityESY_S18_vS19_EENS_8epilogue10collective6detail29Sm90TmaWarpSpecializedAdapterINS1C_15DefaultEpilogueIaSI_SI_NS1B_6thread17LinearCombinationIaLi1EiiLNS1G_9ScaleType4KindE0ELNS_15FloatRoundStyleE2EaEENS1_15EpilogueDefaultEEEEEvvEEEEvNT_6ParamsE --------------------------
	.section	.nv.constant0._ZN7cutlass13device_kernelINS_4gemm6kernel13GemmUniversalIN4cute5tupleIJiiiiEEENS1_10collective13CollectiveMmaINS1_34MainloopSm90TmaGmmaWarpSpecializedILi4ENS5_IJNS4_1CILi1EEESB_SB_EEENS1_35KernelTmaWarpSpecializedCooperativeEEENS5_IJNSA_ILi256EEESF_NSA_ILi64EEEEEEaNS5_IJlSB_lEEEaSI_NS4_8TiledMMAINS4_8MMA_AtomIJNS4_4SM904GMMA27MMA_64x256x32_S32S8S8_SS_TNEEEENS4_6LayoutINS5_IJNSA_ILi2EEESB_SB_EEENS5_IJSB_NSA_ILi0EEESS_EEEEENS5_IJNS4_10UnderscoreESV_SV_EEEEENS4_13SM90_TMA_LOADENS4_14ComposedLayoutINS4_7SwizzleILi2ELi4ELi3EEENS4_18smem_ptr_flag_bitsILi8EEENSP_INS5_IJNSA_ILi8EEESG_EEENS5_IJSG_SB_EEEEEEEvNS4_8identityESY_S18_vS19_EENS_8epilogue10collective6detail29Sm90TmaWarpSpecializedAdapterINS1C_15DefaultEpilogueIaSI_SI_NS1B_6thread17LinearCombinationIaLi1EiiLNS1G_9ScaleType4KindE0ELNS_15FloatRoundStyleE2EaEENS1_15EpilogueDefaultEEEEEvvEEEEvNT_6ParamsE,"a",@progbits
	.sectionflags	@""
	.align	4
.nv.constant0._ZN7cutlass13device_kernelINS_4gemm6kernel13GemmUniversalIN4cute5tupleIJiiiiEEENS1_10collective13CollectiveMmaINS1_34MainloopSm90TmaGmmaWarpSpecializedILi4ENS5_IJNS4_1CILi1EEESB_SB_EEENS1_35KernelTmaWarpSpecializedCooperativeEEENS5_IJNSA_ILi256EEESF_NSA_ILi64EEEEEEaNS5_IJlSB_lEEEaSI_NS4_8TiledMMAINS4_8MMA_AtomIJNS4_4SM904GMMA27MMA_64x256x32_S32S8S8_SS_TNEEEENS4_6LayoutINS5_IJNSA_ILi2EEESB_SB_EEENS5_IJSB_NSA_ILi0EEESS_EEEEENS5_IJNS4_10UnderscoreESV_SV_EEEEENS4_13SM90_TMA_LOADENS4_14ComposedLayoutINS4_7SwizzleILi2ELi4ELi3EEENS4_18smem_ptr_flag_bitsILi8EEENSP_INS5_IJNSA_ILi8EEESG_EEENS5_IJSG_SB_EEEEEEEvNS4_8identityESY_S18_vS19_EENS_8epilogue10collective6detail29Sm90TmaWarpSpecializedAdapterINS1C_15DefaultEpilogueIaSI_SI_NS1B_6thread17LinearCombinationIaLi1EiiLNS1G_9ScaleType4KindE0ELNS_15FloatRoundStyleE2EaEENS1_15EpilogueDefaultEEEEEvvEEEEvNT_6ParamsE:
	.zero		1664


//--------------------- SYMBOLS --------------------------

	.type		.nv.reservedSmem.offset0,@object
	.size		.nv.reservedSmem.offset0,0x4
	.type		__assertfail,@function
